//
// Generated by NVIDIA NVVM Compiler
//
// Compiler Build ID: CL-36424714
// Cuda compilation tools, release 13.0, V13.0.88
// Based on NVVM 20.0.0
//

.version 9.0
.target sm_100
.address_size 64

	// .globl	_Z8gradientPfS_S_iii

.visible .entry _Z8gradientPfS_S_iii(
	.param .u64 .ptr .align 1 _Z8gradientPfS_S_iii_param_0,
	.param .u64 .ptr .align 1 _Z8gradientPfS_S_iii_param_1,
	.param .u64 .ptr .align 1 _Z8gradientPfS_S_iii_param_2,
	.param .u32 _Z8gradientPfS_S_iii_param_3,
	.param .u32 _Z8gradientPfS_S_iii_param_4,
	.param .u32 _Z8gradientPfS_S_iii_param_5
)
{
	.reg .pred 	%p<15>;
	.reg .b32 	%r<80>;
	.reg .b32 	%f<91>;
	.reg .b64 	%rd<196>;

	ld.param.u64 	%rd9, [_Z8gradientPfS_S_iii_param_0];
	ld.param.u64 	%rd10, [_Z8gradientPfS_S_iii_param_1];
	ld.param.u64 	%rd11, [_Z8gradientPfS_S_iii_param_2];
	ld.param.u32 	%r36, [_Z8gradientPfS_S_iii_param_3];
	ld.param.u32 	%r39, [_Z8gradientPfS_S_iii_param_4];
	ld.param.u32 	%r38, [_Z8gradientPfS_S_iii_param_5];
	cvta.to.global.u64 	%rd1, %rd11;
	cvta.to.global.u64 	%rd2, %rd10;
	cvta.to.global.u64 	%rd3, %rd9;
	mov.u32 	%r40, %tid.x;
	mov.u32 	%r41, %ntid.x;
	mov.u32 	%r42, %ctaid.x;
	mad.lo.s32 	%r43, %r41, %r42, %r40;
	cvt.u64.u32 	%rd4, %r43;
	mov.u32 	%r44, %tid.y;
	mov.u32 	%r45, %ntid.y;
	mov.u32 	%r46, %ctaid.y;
	mad.lo.s32 	%r47, %r45, %r46, %r44;
	cvt.s64.s32 	%rd5, %r36;
	setp.ge.u64 	%p1, %rd4, %rd5;
	setp.ge.u32 	%p2, %r47, %r39;
	or.pred  	%p3, %p1, %p2;
	@%p3 bra 	$L__BB0_13;
	setp.lt.s32 	%p4, %r38, 1;
	@%p4 bra 	$L__BB0_13;
	cvt.u64.u32 	%rd12, %r47;
	cvt.u32.u64 	%r49, %rd4;
	add.s32 	%r50, %r49, 1;
	add.s32 	%r51, %r47, 1;
	add.s32 	%r52, %r36, -1;
	setp.lt.s32 	%p5, %r50, %r36;
	selp.b32 	%r53, %r50, %r52, %p5;
	cvt.s64.s32 	%rd13, %r53;
	mul.lo.s64 	%rd14, %rd5, %rd12;
	add.s64 	%rd6, %rd14, %rd13;
	mul.lo.s32 	%r2, %r39, %r36;
	add.s64 	%rd7, %rd14, %rd4;
	add.s32 	%r54, %r39, -1;
	setp.lt.s32 	%p6, %r51, %r39;
	selp.b32 	%r55, %r51, %r54, %p6;
	mul.lo.s32 	%r56, %r55, %r36;
	cvt.s64.s32 	%rd15, %r56;
	add.s64 	%rd8, %rd15, %rd4;
	setp.lt.u32 	%p7, %r38, 8;
	mov.b32 	%r78, 0;
	@%p7 bra 	$L__BB0_5;
	and.b32  	%r58, %r38, 2147483640;
	neg.s32 	%r76, %r58;
	shl.b32 	%r74, %r2, 1;
	mul.lo.s32 	%r73, %r2, 3;
	shl.b32 	%r72, %r2, 2;
	mul.lo.s32 	%r71, %r2, 5;
	mul.lo.s32 	%r70, %r2, 6;
	mul.lo.s32 	%r69, %r2, 7;
	mov.b32 	%r68, 0;
	mov.u32 	%r75, %r2;
$L__BB0_4:
	.pragma "nounroll";
	and.b32  	%r78, %r38, 2147483640;
	cvt.s64.s32 	%rd16, %r68;
	add.s64 	%rd17, %rd6, %rd16;
	shl.b64 	%rd18, %rd17, 2;
	add.s64 	%rd19, %rd3, %rd18;
	ld.global.f32 	%f1, [%rd19];
	add.s64 	%rd20, %rd7, %rd16;
	shl.b64 	%rd21, %rd20, 2;
	add.s64 	%rd22, %rd3, %rd21;
	ld.global.f32 	%f2, [%rd22];
	sub.f32 	%f3, %f1, %f2;
	add.s64 	%rd23, %rd2, %rd21;
	st.global.f32 	[%rd23], %f3;
	add.s64 	%rd24, %rd8, %rd16;
	shl.b64 	%rd25, %rd24, 2;
	add.s64 	%rd26, %rd3, %rd25;
	ld.global.f32 	%f4, [%rd26];
	ld.global.f32 	%f5, [%rd22];
	sub.f32 	%f6, %f4, %f5;
	add.s64 	%rd27, %rd1, %rd21;
	st.global.f32 	[%rd27], %f6;
	cvt.s64.s32 	%rd28, %r75;
	add.s64 	%rd29, %rd6, %rd28;
	shl.b64 	%rd30, %rd29, 2;
	add.s64 	%rd31, %rd3, %rd30;
	ld.global.f32 	%f7, [%rd31];
	add.s64 	%rd32, %rd7, %rd28;
	shl.b64 	%rd33, %rd32, 2;
	add.s64 	%rd34, %rd3, %rd33;
	ld.global.f32 	%f8, [%rd34];
	sub.f32 	%f9, %f7, %f8;
	add.s64 	%rd35, %rd2, %rd33;
	st.global.f32 	[%rd35], %f9;
	add.s64 	%rd36, %rd8, %rd28;
	shl.b64 	%rd37, %rd36, 2;
	add.s64 	%rd38, %rd3, %rd37;
	ld.global.f32 	%f10, [%rd38];
	ld.global.f32 	%f11, [%rd34];
	sub.f32 	%f12, %f10, %f11;
	add.s64 	%rd39, %rd1, %rd33;
	st.global.f32 	[%rd39], %f12;
	cvt.s64.s32 	%rd40, %r74;
	add.s64 	%rd41, %rd6, %rd40;
	shl.b64 	%rd42, %rd41, 2;
	add.s64 	%rd43, %rd3, %rd42;
	ld.global.f32 	%f13, [%rd43];
	add.s64 	%rd44, %rd7, %rd40;
	shl.b64 	%rd45, %rd44, 2;
	add.s64 	%rd46, %rd3, %rd45;
	ld.global.f32 	%f14, [%rd46];
	sub.f32 	%f15, %f13, %f14;
	add.s64 	%rd47, %rd2, %rd45;
	st.global.f32 	[%rd47], %f15;
	add.s64 	%rd48, %rd8, %rd40;
	shl.b64 	%rd49, %rd48, 2;
	add.s64 	%rd50, %rd3, %rd49;
	ld.global.f32 	%f16, [%rd50];
	ld.global.f32 	%f17, [%rd46];
	sub.f32 	%f18, %f16, %f17;
	add.s64 	%rd51, %rd1, %rd45;
	st.global.f32 	[%rd51], %f18;
	cvt.s64.s32 	%rd52, %r73;
	add.s64 	%rd53, %rd6, %rd52;
	shl.b64 	%rd54, %rd53, 2;
	add.s64 	%rd55, %rd3, %rd54;
	ld.global.f32 	%f19, [%rd55];
	add.s64 	%rd56, %rd7, %rd52;
	shl.b64 	%rd57, %rd56, 2;
	add.s64 	%rd58, %rd3, %rd57;
	ld.global.f32 	%f20, [%rd58];
	sub.f32 	%f21, %f19, %f20;
	add.s64 	%rd59, %rd2, %rd57;
	st.global.f32 	[%rd59], %f21;
	add.s64 	%rd60, %rd8, %rd52;
	shl.b64 	%rd61, %rd60, 2;
	add.s64 	%rd62, %rd3, %rd61;
	ld.global.f32 	%f22, [%rd62];
	ld.global.f32 	%f23, [%rd58];
	sub.f32 	%f24, %f22, %f23;
	add.s64 	%rd63, %rd1, %rd57;
	st.global.f32 	[%rd63], %f24;
	cvt.s64.s32 	%rd64, %r72;
	add.s64 	%rd65, %rd6, %rd64;
	shl.b64 	%rd66, %rd65, 2;
	add.s64 	%rd67, %rd3, %rd66;
	ld.global.f32 	%f25, [%rd67];
	add.s64 	%rd68, %rd7, %rd64;
	shl.b64 	%rd69, %rd68, 2;
	add.s64 	%rd70, %rd3, %rd69;
	ld.global.f32 	%f26, [%rd70];
	sub.f32 	%f27, %f25, %f26;
	add.s64 	%rd71, %rd2, %rd69;
	st.global.f32 	[%rd71], %f27;
	add.s64 	%rd72, %rd8, %rd64;
	shl.b64 	%rd73, %rd72, 2;
	add.s64 	%rd74, %rd3, %rd73;
	ld.global.f32 	%f28, [%rd74];
	ld.global.f32 	%f29, [%rd70];
	sub.f32 	%f30, %f28, %f29;
	add.s64 	%rd75, %rd1, %rd69;
	st.global.f32 	[%rd75], %f30;
	cvt.s64.s32 	%rd76, %r71;
	add.s64 	%rd77, %rd6, %rd76;
	shl.b64 	%rd78, %rd77, 2;
	add.s64 	%rd79, %rd3, %rd78;
	ld.global.f32 	%f31, [%rd79];
	add.s64 	%rd80, %rd7, %rd76;
	shl.b64 	%rd81, %rd80, 2;
	add.s64 	%rd82, %rd3, %rd81;
	ld.global.f32 	%f32, [%rd82];
	sub.f32 	%f33, %f31, %f32;
	add.s64 	%rd83, %rd2, %rd81;
	st.global.f32 	[%rd83], %f33;
	add.s64 	%rd84, %rd8, %rd76;
	shl.b64 	%rd85, %rd84, 2;
	add.s64 	%rd86, %rd3, %rd85;
	ld.global.f32 	%f34, [%rd86];
	ld.global.f32 	%f35, [%rd82];
	sub.f32 	%f36, %f34, %f35;
	add.s64 	%rd87, %rd1, %rd81;
	st.global.f32 	[%rd87], %f36;
	cvt.s64.s32 	%rd88, %r70;
	add.s64 	%rd89, %rd6, %rd88;
	shl.b64 	%rd90, %rd89, 2;
	add.s64 	%rd91, %rd3, %rd90;
	ld.global.f32 	%f37, [%rd91];
	add.s64 	%rd92, %rd7, %rd88;
	shl.b64 	%rd93, %rd92, 2;
	add.s64 	%rd94, %rd3, %rd93;
	ld.global.f32 	%f38, [%rd94];
	sub.f32 	%f39, %f37, %f38;
	add.s64 	%rd95, %rd2, %rd93;
	st.global.f32 	[%rd95], %f39;
	add.s64 	%rd96, %rd8, %rd88;
	shl.b64 	%rd97, %rd96, 2;
	add.s64 	%rd98, %rd3, %rd97;
	ld.global.f32 	%f40, [%rd98];
	ld.global.f32 	%f41, [%rd94];
	sub.f32 	%f42, %f40, %f41;
	add.s64 	%rd99, %rd1, %rd93;
	st.global.f32 	[%rd99], %f42;
	cvt.s64.s32 	%rd100, %r69;
	add.s64 	%rd101, %rd6, %rd100;
	shl.b64 	%rd102, %rd101, 2;
	add.s64 	%rd103, %rd3, %rd102;
	ld.global.f32 	%f43, [%rd103];
	add.s64 	%rd104, %rd7, %rd100;
	shl.b64 	%rd105, %rd104, 2;
	add.s64 	%rd106, %rd3, %rd105;
	ld.global.f32 	%f44, [%rd106];
	sub.f32 	%f45, %f43, %f44;
	add.s64 	%rd107, %rd2, %rd105;
	st.global.f32 	[%rd107], %f45;
	add.s64 	%rd108, %rd8, %rd100;
	shl.b64 	%rd109, %rd108, 2;
	add.s64 	%rd110, %rd3, %rd109;
	ld.global.f32 	%f46, [%rd110];
	ld.global.f32 	%f47, [%rd106];
	sub.f32 	%f48, %f46, %f47;
	add.s64 	%rd111, %rd1, %rd105;
	st.global.f32 	[%rd111], %f48;
	add.s32 	%r76, %r76, 8;
	shl.b32 	%r59, %r2, 3;
	add.s32 	%r75, %r75, %r59;
	add.s32 	%r74, %r74, %r59;
	add.s32 	%r73, %r73, %r59;
	add.s32 	%r72, %r72, %r59;
	add.s32 	%r71, %r71, %r59;
	add.s32 	%r70, %r70, %r59;
	add.s32 	%r69, %r69, %r59;
	add.s32 	%r68, %r68, %r59;
	setp.ne.s32 	%p8, %r76, 0;
	@%p8 bra 	$L__BB0_4;
$L__BB0_5:
	and.b32  	%r30, %r38, 7;
	setp.eq.s32 	%p9, %r30, 0;
	@%p9 bra 	$L__BB0_13;
	and.b32  	%r31, %r38, 3;
	setp.lt.u32 	%p10, %r30, 4;
	@%p10 bra 	$L__BB0_8;
	mul.lo.s32 	%r60, %r2, %r78;
	cvt.s64.s32 	%rd112, %r60;
	add.s64 	%rd113, %rd6, %rd112;
	shl.b64 	%rd114, %rd113, 2;
	add.s64 	%rd115, %rd3, %rd114;
	ld.global.f32 	%f49, [%rd115];
	add.s64 	%rd116, %rd7, %rd112;
	shl.b64 	%rd117, %rd116, 2;
	add.s64 	%rd118, %rd3, %rd117;
	ld.global.f32 	%f50, [%rd118];
	sub.f32 	%f51, %f49, %f50;
	add.s64 	%rd119, %rd2, %rd117;
	st.global.f32 	[%rd119], %f51;
	add.s64 	%rd120, %rd8, %rd112;
	shl.b64 	%rd121, %rd120, 2;
	add.s64 	%rd122, %rd3, %rd121;
	ld.global.f32 	%f52, [%rd122];
	ld.global.f32 	%f53, [%rd118];
	sub.f32 	%f54, %f52, %f53;
	add.s64 	%rd123, %rd1, %rd117;
	st.global.f32 	[%rd123], %f54;
	add.s32 	%r61, %r60, %r2;
	cvt.s64.s32 	%rd124, %r61;
	add.s64 	%rd125, %rd6, %rd124;
	shl.b64 	%rd126, %rd125, 2;
	add.s64 	%rd127, %rd3, %rd126;
	ld.global.f32 	%f55, [%rd127];
	add.s64 	%rd128, %rd7, %rd124;
	shl.b64 	%rd129, %rd128, 2;
	add.s64 	%rd130, %rd3, %rd129;
	ld.global.f32 	%f56, [%rd130];
	sub.f32 	%f57, %f55, %f56;
	add.s64 	%rd131, %rd2, %rd129;
	st.global.f32 	[%rd131], %f57;
	add.s64 	%rd132, %rd8, %rd124;
	shl.b64 	%rd133, %rd132, 2;
	add.s64 	%rd134, %rd3, %rd133;
	ld.global.f32 	%f58, [%rd134];
	ld.global.f32 	%f59, [%rd130];
	sub.f32 	%f60, %f58, %f59;
	add.s64 	%rd135, %rd1, %rd129;
	st.global.f32 	[%rd135], %f60;
	add.s32 	%r62, %r61, %r2;
	cvt.s64.s32 	%rd136, %r62;
	add.s64 	%rd137, %rd6, %rd136;
	shl.b64 	%rd138, %rd137, 2;
	add.s64 	%rd139, %rd3, %rd138;
	ld.global.f32 	%f61, [%rd139];
	add.s64 	%rd140, %rd7, %rd136;
	shl.b64 	%rd141, %rd140, 2;
	add.s64 	%rd142, %rd3, %rd141;
	ld.global.f32 	%f62, [%rd142];
	sub.f32 	%f63, %f61, %f62;
	add.s64 	%rd143, %rd2, %rd141;
	st.global.f32 	[%rd143], %f63;
	add.s64 	%rd144, %rd8, %rd136;
	shl.b64 	%rd145, %rd144, 2;
	add.s64 	%rd146, %rd3, %rd145;
	ld.global.f32 	%f64, [%rd146];
	ld.global.f32 	%f65, [%rd142];
	sub.f32 	%f66, %f64, %f65;
	add.s64 	%rd147, %rd1, %rd141;
	st.global.f32 	[%rd147], %f66;
	add.s32 	%r63, %r62, %r2;
	cvt.s64.s32 	%rd148, %r63;
	add.s64 	%rd149, %rd6, %rd148;
	shl.b64 	%rd150, %rd149, 2;
	add.s64 	%rd151, %rd3, %rd150;
	ld.global.f32 	%f67, [%rd151];
	add.s64 	%rd152, %rd7, %rd148;
	shl.b64 	%rd153, %rd152, 2;
	add.s64 	%rd154, %rd3, %rd153;
	ld.global.f32 	%f68, [%rd154];
	sub.f32 	%f69, %f67, %f68;
	add.s64 	%rd155, %rd2, %rd153;
	st.global.f32 	[%rd155], %f69;
	add.s64 	%rd156, %rd8, %rd148;
	shl.b64 	%rd157, %rd156, 2;
	add.s64 	%rd158, %rd3, %rd157;
	ld.global.f32 	%f70, [%rd158];
	ld.global.f32 	%f71, [%rd154];
	sub.f32 	%f72, %f70, %f71;
	add.s64 	%rd159, %rd1, %rd153;
	st.global.f32 	[%rd159], %f72;
	add.s32 	%r78, %r78, 4;
$L__BB0_8:
	setp.eq.s32 	%p11, %r31, 0;
	@%p11 bra 	$L__BB0_13;
	setp.eq.s32 	%p12, %r31, 1;
	@%p12 bra 	$L__BB0_11;
	mul.lo.s32 	%r64, %r2, %r78;
	cvt.s64.s32 	%rd160, %r64;
	add.s64 	%rd161, %rd6, %rd160;
	shl.b64 	%rd162, %rd161, 2;
	add.s64 	%rd163, %rd3, %rd162;
	ld.global.f32 	%f73, [%rd163];
	add.s64 	%rd164, %rd7, %rd160;
	shl.b64 	%rd165, %rd164, 2;
	add.s64 	%rd166, %rd3, %rd165;
	ld.global.f32 	%f74, [%rd166];
	sub.f32 	%f75, %f73, %f74;
	add.s64 	%rd167, %rd2, %rd165;
	st.global.f32 	[%rd167], %f75;
	add.s64 	%rd168, %rd8, %rd160;
	shl.b64 	%rd169, %rd168, 2;
	add.s64 	%rd170, %rd3, %rd169;
	ld.global.f32 	%f76, [%rd170];
	ld.global.f32 	%f77, [%rd166];
	sub.f32 	%f78, %f76, %f77;
	add.s64 	%rd171, %rd1, %rd165;
	st.global.f32 	[%rd171], %f78;
	add.s32 	%r65, %r64, %r2;
	cvt.s64.s32 	%rd172, %r65;
	add.s64 	%rd173, %rd6, %rd172;
	shl.b64 	%rd174, %rd173, 2;
	add.s64 	%rd175, %rd3, %rd174;
	ld.global.f32 	%f79, [%rd175];
	add.s64 	%rd176, %rd7, %rd172;
	shl.b64 	%rd177, %rd176, 2;
	add.s64 	%rd178, %rd3, %rd177;
	ld.global.f32 	%f80, [%rd178];
	sub.f32 	%f81, %f79, %f80;
	add.s64 	%rd179, %rd2, %rd177;
	st.global.f32 	[%rd179], %f81;
	add.s64 	%rd180, %rd8, %rd172;
	shl.b64 	%rd181, %rd180, 2;
	add.s64 	%rd182, %rd3, %rd181;
	ld.global.f32 	%f82, [%rd182];
	ld.global.f32 	%f83, [%rd178];
	sub.f32 	%f84, %f82, %f83;
	add.s64 	%rd183, %rd1, %rd177;
	st.global.f32 	[%rd183], %f84;
	add.s32 	%r78, %r78, 2;
$L__BB0_11:
	and.b32  	%r66, %r38, 1;
	setp.eq.b32 	%p13, %r66, 1;
	not.pred 	%p14, %p13;
	@%p14 bra 	$L__BB0_13;
	mul.lo.s32 	%r67, %r2, %r78;
	cvt.s64.s32 	%rd184, %r67;
	add.s64 	%rd185, %rd6, %rd184;
	shl.b64 	%rd186, %rd185, 2;
	add.s64 	%rd187, %rd3, %rd186;
	ld.global.f32 	%f85, [%rd187];
	add.s64 	%rd188, %rd7, %rd184;
	shl.b64 	%rd189, %rd188, 2;
	add.s64 	%rd190, %rd3, %rd189;
	ld.global.f32 	%f86, [%rd190];
	sub.f32 	%f87, %f85, %f86;
	add.s64 	%rd191, %rd2, %rd189;
	st.global.f32 	[%rd191], %f87;
	add.s64 	%rd192, %rd8, %rd184;
	shl.b64 	%rd193, %rd192, 2;
	add.s64 	%rd194, %rd3, %rd193;
	ld.global.f32 	%f88, [%rd194];
	ld.global.f32 	%f89, [%rd190];
	sub.f32 	%f90, %f88, %f89;
	add.s64 	%rd195, %rd1, %rd189;
	st.global.f32 	[%rd195], %f90;
$L__BB0_13:
	ret;

}
	// .globl	_Z10divergencePfS_S_iii
.visible .entry _Z10divergencePfS_S_iii(
	.param .u64 .ptr .align 1 _Z10divergencePfS_S_iii_param_0,
	.param .u64 .ptr .align 1 _Z10divergencePfS_S_iii_param_1,
	.param .u64 .ptr .align 1 _Z10divergencePfS_S_iii_param_2,
	.param .u32 _Z10divergencePfS_S_iii_param_3,
	.param .u32 _Z10divergencePfS_S_iii_param_4,
	.param .u32 _Z10divergencePfS_S_iii_param_5
)
{
	.reg .pred 	%p<26>;
	.reg .b32 	%r<50>;
	.reg .b32 	%f<78>;
	.reg .b64 	%rd<91>;

	ld.param.u64 	%rd29, [_Z10divergencePfS_S_iii_param_0];
	ld.param.u64 	%rd30, [_Z10divergencePfS_S_iii_param_1];
	ld.param.u64 	%rd31, [_Z10divergencePfS_S_iii_param_2];
	ld.param.u32 	%r23, [_Z10divergencePfS_S_iii_param_3];
	ld.param.u32 	%r26, [_Z10divergencePfS_S_iii_param_4];
	ld.param.u32 	%r25, [_Z10divergencePfS_S_iii_param_5];
	cvta.to.global.u64 	%rd1, %rd31;
	cvta.to.global.u64 	%rd2, %rd30;
	cvta.to.global.u64 	%rd3, %rd29;
	mov.u32 	%r27, %tid.x;
	mov.u32 	%r28, %ntid.x;
	mov.u32 	%r29, %ctaid.x;
	mad.lo.s32 	%r30, %r28, %r29, %r27;
	cvt.u64.u32 	%rd4, %r30;
	mov.u32 	%r31, %tid.y;
	mov.u32 	%r32, %ntid.y;
	mov.u32 	%r33, %ctaid.y;
	mad.lo.s32 	%r34, %r32, %r33, %r31;
	cvt.s64.s32 	%rd5, %r23;
	setp.ge.u64 	%p1, %rd4, %rd5;
	setp.ge.u32 	%p2, %r34, %r26;
	or.pred  	%p3, %p1, %p2;
	setp.lt.s32 	%p4, %r25, 1;
	or.pred  	%p5, %p3, %p4;
	@%p5 bra 	$L__BB1_37;
	cvt.u32.u64 	%r2, %rd4;
	cvt.u64.u32 	%rd32, %r34;
	mul.lo.s64 	%rd33, %rd5, %rd32;
	add.s64 	%rd6, %rd33, %rd4;
	mul.lo.s32 	%r3, %r26, %r23;
	sub.s64 	%rd34, %rd33, %rd5;
	add.s64 	%rd7, %rd34, %rd4;
	and.b32  	%r4, %r25, 3;
	setp.lt.u32 	%p6, %r25, 4;
	mov.b32 	%r49, 0;
	@%p6 bra 	$L__BB1_20;
	and.b32  	%r49, %r25, 2147483644;
	neg.s32 	%r47, %r49;
	shl.b32 	%r7, %r3, 2;
	shl.b32 	%r45, %r3, 1;
	mul.lo.s32 	%r44, %r3, 3;
	mov.b32 	%r43, 0;
	mov.u32 	%r46, %r3;
$L__BB1_3:
	.pragma "nounroll";
	setp.eq.s32 	%p7, %r2, 0;
	cvt.s64.s32 	%rd8, %r43;
	add.s64 	%rd9, %rd6, %rd8;
	shl.b64 	%rd35, %rd9, 2;
	add.s64 	%rd10, %rd3, %rd35;
	ld.global.f32 	%f64, [%rd10];
	@%p7 bra 	$L__BB1_5;
	ld.global.f32 	%f43, [%rd10+-4];
	sub.f32 	%f64, %f64, %f43;
$L__BB1_5:
	setp.eq.s32 	%p8, %r34, 0;
	add.s64 	%rd37, %rd2, %rd35;
	ld.global.f32 	%f65, [%rd37];
	@%p8 bra 	$L__BB1_7;
	add.s64 	%rd38, %rd7, %rd8;
	shl.b64 	%rd39, %rd38, 2;
	add.s64 	%rd40, %rd2, %rd39;
	ld.global.f32 	%f44, [%rd40];
	sub.f32 	%f65, %f65, %f44;
$L__BB1_7:
	add.f32 	%f45, %f64, %f65;
	add.s64 	%rd42, %rd1, %rd35;
	st.global.f32 	[%rd42], %f45;
	cvt.s64.s32 	%rd11, %r46;
	add.s64 	%rd12, %rd6, %rd11;
	shl.b64 	%rd43, %rd12, 2;
	add.s64 	%rd13, %rd3, %rd43;
	ld.global.f32 	%f66, [%rd13];
	@%p7 bra 	$L__BB1_9;
	ld.global.f32 	%f46, [%rd13+-4];
	sub.f32 	%f66, %f66, %f46;
$L__BB1_9:
	add.s64 	%rd45, %rd2, %rd43;
	ld.global.f32 	%f67, [%rd45];
	@%p8 bra 	$L__BB1_11;
	add.s64 	%rd46, %rd7, %rd11;
	shl.b64 	%rd47, %rd46, 2;
	add.s64 	%rd48, %rd2, %rd47;
	ld.global.f32 	%f47, [%rd48];
	sub.f32 	%f67, %f67, %f47;
$L__BB1_11:
	add.f32 	%f48, %f66, %f67;
	add.s64 	%rd50, %rd1, %rd43;
	st.global.f32 	[%rd50], %f48;
	cvt.s64.s32 	%rd14, %r45;
	add.s64 	%rd15, %rd6, %rd14;
	shl.b64 	%rd51, %rd15, 2;
	add.s64 	%rd16, %rd3, %rd51;
	ld.global.f32 	%f68, [%rd16];
	@%p7 bra 	$L__BB1_13;
	ld.global.f32 	%f49, [%rd16+-4];
	sub.f32 	%f68, %f68, %f49;
$L__BB1_13:
	add.s64 	%rd53, %rd2, %rd51;
	ld.global.f32 	%f69, [%rd53];
	@%p8 bra 	$L__BB1_15;
	add.s64 	%rd54, %rd7, %rd14;
	shl.b64 	%rd55, %rd54, 2;
	add.s64 	%rd56, %rd2, %rd55;
	ld.global.f32 	%f50, [%rd56];
	sub.f32 	%f69, %f69, %f50;
$L__BB1_15:
	add.f32 	%f51, %f68, %f69;
	add.s64 	%rd58, %rd1, %rd51;
	st.global.f32 	[%rd58], %f51;
	cvt.s64.s32 	%rd17, %r44;
	add.s64 	%rd18, %rd6, %rd17;
	shl.b64 	%rd59, %rd18, 2;
	add.s64 	%rd19, %rd3, %rd59;
	ld.global.f32 	%f70, [%rd19];
	@%p7 bra 	$L__BB1_17;
	ld.global.f32 	%f52, [%rd19+-4];
	sub.f32 	%f70, %f70, %f52;
$L__BB1_17:
	add.s64 	%rd61, %rd2, %rd59;
	ld.global.f32 	%f71, [%rd61];
	@%p8 bra 	$L__BB1_19;
	add.s64 	%rd62, %rd7, %rd17;
	shl.b64 	%rd63, %rd62, 2;
	add.s64 	%rd64, %rd2, %rd63;
	ld.global.f32 	%f53, [%rd64];
	sub.f32 	%f71, %f71, %f53;
$L__BB1_19:
	cvt.u32.u64 	%r37, %rd8;
	add.f32 	%f54, %f70, %f71;
	add.s64 	%rd66, %rd1, %rd59;
	st.global.f32 	[%rd66], %f54;
	add.s32 	%r47, %r47, 4;
	add.s32 	%r46, %r46, %r7;
	add.s32 	%r45, %r45, %r7;
	add.s32 	%r44, %r44, %r7;
	add.s32 	%r43, %r37, %r7;
	setp.ne.s32 	%p15, %r47, 0;
	@%p15 bra 	$L__BB1_3;
$L__BB1_20:
	setp.eq.s32 	%p16, %r4, 0;
	@%p16 bra 	$L__BB1_37;
	setp.eq.s32 	%p17, %r4, 1;
	@%p17 bra 	$L__BB1_31;
	setp.eq.s32 	%p18, %r2, 0;
	mul.lo.s32 	%r38, %r3, %r49;
	cvt.s64.s32 	%rd20, %r38;
	add.s64 	%rd21, %rd6, %rd20;
	shl.b64 	%rd67, %rd21, 2;
	add.s64 	%rd22, %rd3, %rd67;
	ld.global.f32 	%f72, [%rd22];
	@%p18 bra 	$L__BB1_24;
	ld.global.f32 	%f55, [%rd22+-4];
	sub.f32 	%f72, %f72, %f55;
$L__BB1_24:
	setp.eq.s32 	%p19, %r34, 0;
	add.s64 	%rd69, %rd2, %rd67;
	ld.global.f32 	%f73, [%rd69];
	@%p19 bra 	$L__BB1_26;
	add.s64 	%rd70, %rd7, %rd20;
	shl.b64 	%rd71, %rd70, 2;
	add.s64 	%rd72, %rd2, %rd71;
	ld.global.f32 	%f56, [%rd72];
	sub.f32 	%f73, %f73, %f56;
$L__BB1_26:
	cvt.u32.u64 	%r39, %rd20;
	setp.eq.s32 	%p20, %r2, 0;
	add.f32 	%f57, %f72, %f73;
	add.s64 	%rd74, %rd1, %rd67;
	st.global.f32 	[%rd74], %f57;
	add.s32 	%r40, %r39, %r3;
	cvt.s64.s32 	%rd23, %r40;
	add.s64 	%rd24, %rd6, %rd23;
	shl.b64 	%rd75, %rd24, 2;
	add.s64 	%rd25, %rd3, %rd75;
	ld.global.f32 	%f74, [%rd25];
	@%p20 bra 	$L__BB1_28;
	ld.global.f32 	%f58, [%rd25+-4];
	sub.f32 	%f74, %f74, %f58;
$L__BB1_28:
	setp.eq.s32 	%p21, %r34, 0;
	add.s64 	%rd77, %rd2, %rd75;
	ld.global.f32 	%f75, [%rd77];
	@%p21 bra 	$L__BB1_30;
	add.s64 	%rd78, %rd7, %rd23;
	shl.b64 	%rd79, %rd78, 2;
	add.s64 	%rd80, %rd2, %rd79;
	ld.global.f32 	%f59, [%rd80];
	sub.f32 	%f75, %f75, %f59;
$L__BB1_30:
	add.f32 	%f60, %f74, %f75;
	add.s64 	%rd82, %rd1, %rd75;
	st.global.f32 	[%rd82], %f60;
	add.s32 	%r49, %r49, 2;
$L__BB1_31:
	and.b32  	%r41, %r25, 1;
	setp.eq.b32 	%p22, %r41, 1;
	not.pred 	%p23, %p22;
	@%p23 bra 	$L__BB1_37;
	setp.eq.s32 	%p24, %r2, 0;
	mul.lo.s32 	%r42, %r3, %r49;
	cvt.s64.s32 	%rd26, %r42;
	add.s64 	%rd27, %rd6, %rd26;
	shl.b64 	%rd83, %rd27, 2;
	add.s64 	%rd28, %rd3, %rd83;
	ld.global.f32 	%f76, [%rd28];
	@%p24 bra 	$L__BB1_34;
	ld.global.f32 	%f61, [%rd28+-4];
	sub.f32 	%f76, %f76, %f61;
$L__BB1_34:
	setp.eq.s32 	%p25, %r34, 0;
	add.s64 	%rd85, %rd2, %rd83;
	ld.global.f32 	%f77, [%rd85];
	@%p25 bra 	$L__BB1_36;
	add.s64 	%rd86, %rd7, %rd26;
	shl.b64 	%rd87, %rd86, 2;
	add.s64 	%rd88, %rd2, %rd87;
	ld.global.f32 	%f62, [%rd88];
	sub.f32 	%f77, %f77, %f62;
$L__BB1_36:
	add.f32 	%f63, %f76, %f77;
	add.s64 	%rd90, %rd1, %rd83;
	st.global.f32 	[%rd90], %f63;
$L__BB1_37:
	ret;

}
	// .globl	_Z14convolutionGPUPfS_S_iiii
.visible .entry _Z14convolutionGPUPfS_S_iiii(
	.param .u64 .ptr .align 1 _Z14convolutionGPUPfS_S_iiii_param_0,
	.param .u64 .ptr .align 1 _Z14convolutionGPUPfS_S_iiii_param_1,
	.param .u64 .ptr .align 1 _Z14convolutionGPUPfS_S_iiii_param_2,
	.param .u32 _Z14convolutionGPUPfS_S_iiii_param_3,
	.param .u32 _Z14convolutionGPUPfS_S_iiii_param_4,
	.param .u32 _Z14convolutionGPUPfS_S_iiii_param_5,
	.param .u32 _Z14convolutionGPUPfS_S_iiii_param_6
)
{
	.reg .pred 	%p<22>;
	.reg .b32 	%r<100>;
	.reg .b32 	%f<9>;
	.reg .b64 	%rd<102>;

	ld.param.u64 	%rd21, [_Z14convolutionGPUPfS_S_iiii_param_0];
	ld.param.u64 	%rd23, [_Z14convolutionGPUPfS_S_iiii_param_2];
	ld.param.u32 	%r47, [_Z14convolutionGPUPfS_S_iiii_param_3];
	ld.param.u32 	%r51, [_Z14convolutionGPUPfS_S_iiii_param_4];
	ld.param.u32 	%r49, [_Z14convolutionGPUPfS_S_iiii_param_5];
	ld.param.u32 	%r50, [_Z14convolutionGPUPfS_S_iiii_param_6];
	cvta.to.global.u64 	%rd1, %rd23;
	mov.u32 	%r52, %tid.x;
	mov.u32 	%r53, %ntid.x;
	mov.u32 	%r54, %ctaid.x;
	mad.lo.s32 	%r55, %r53, %r54, %r52;
	cvt.u64.u32 	%rd2, %r55;
	mov.u32 	%r56, %tid.y;
	mov.u32 	%r57, %ntid.y;
	mov.u32 	%r58, %ctaid.y;
	mad.lo.s32 	%r59, %r57, %r58, %r56;
	cvt.s64.s32 	%rd3, %r50;
	cvt.s64.s32 	%rd4, %r47;
	setp.ge.u64 	%p1, %rd2, %rd4;
	setp.ge.u32 	%p2, %r59, %r51;
	or.pred  	%p3, %p1, %p2;
	setp.eq.s32 	%p4, %r49, 0;
	or.pred  	%p5, %p3, %p4;
	@%p5 bra 	$L__BB2_19;
	cvt.u32.u64 	%r2, %rd2;
	shr.s32 	%r3, %r50, 1;
	cvt.u64.u32 	%rd5, %r59;
	setp.eq.s32 	%p6, %r50, 0;
	mad.lo.s64 	%rd6, %rd4, %rd5, %rd2;
	mul.lo.s32 	%r4, %r51, %r47;
	@%p6 bra 	$L__BB2_8;
	cvt.s64.s32 	%rd24, %r3;
	add.s64 	%rd7, %rd24, %rd2;
	add.s64 	%rd8, %rd24, %rd5;
	shl.b64 	%rd9, %rd3, 2;
	cvta.to.global.u64 	%rd10, %rd21;
	add.s32 	%r5, %r51, -1;
	cvt.s64.s32 	%rd11, %r51;
	add.s32 	%r6, %r3, %r2;
	mov.b32 	%r98, 0;
$L__BB2_3:
	mul.lo.s32 	%r42, %r98, %r51;
	mov.f32 	%f8, 0f00000000;
	mov.b32 	%r99, 0;
	mov.b64 	%rd98, 0;
$L__BB2_4:
	ld.param.u64 	%rd97, [_Z14convolutionGPUPfS_S_iiii_param_1];
	setp.lt.u64 	%p7, %rd7, %rd98;
	sub.s64 	%rd27, %rd7, %rd98;
	setp.lt.u64 	%p8, %rd27, %rd4;
	sub.s32 	%r62, %r6, %r99;
	add.s32 	%r63, %r47, -1;
	selp.b32 	%r64, %r62, %r63, %p8;
	selp.b32 	%r44, 0, %r64, %p7;
	shl.b64 	%rd28, %rd98, 2;
	cvta.to.global.u64 	%rd29, %rd97;
	add.s64 	%rd99, %rd29, %rd28;
	mov.b64 	%rd101, 0;
	mov.u64 	%rd100, %rd8;
$L__BB2_5:
	cvt.u32.u64 	%r65, %rd100;
	setp.lt.u64 	%p9, %rd8, %rd101;
	setp.lt.u64 	%p10, %rd100, %rd11;
	selp.b32 	%r66, %r65, %r5, %p10;
	selp.b32 	%r67, 0, %r66, %p9;
	ld.global.f32 	%f5, [%rd99];
	add.s32 	%r68, %r67, %r42;
	mad.lo.s32 	%r69, %r68, %r47, %r44;
	mul.wide.u32 	%rd30, %r69, 4;
	add.s64 	%rd31, %rd10, %rd30;
	ld.global.f32 	%f6, [%rd31];
	fma.rn.f32 	%f8, %f5, %f6, %f8;
	add.s64 	%rd101, %rd101, 1;
	and.b64  	%rd32, %rd101, 4294967295;
	setp.lt.u64 	%p11, %rd32, %rd3;
	add.s64 	%rd100, %rd100, -1;
	add.s64 	%rd99, %rd99, %rd9;
	@%p11 bra 	$L__BB2_5;
	add.s32 	%r99, %r99, 1;
	cvt.u64.u32 	%rd98, %r99;
	setp.lt.u64 	%p12, %rd98, %rd3;
	@%p12 bra 	$L__BB2_4;
	mul.lo.s32 	%r70, %r4, %r98;
	cvt.u64.u32 	%rd33, %r70;
	add.s64 	%rd34, %rd6, %rd33;
	shl.b64 	%rd35, %rd34, 2;
	add.s64 	%rd36, %rd1, %rd35;
	st.global.f32 	[%rd36], %f8;
	add.s32 	%r98, %r98, 1;
	setp.ne.s32 	%p13, %r98, %r49;
	@%p13 bra 	$L__BB2_3;
	bra.uni 	$L__BB2_19;
$L__BB2_8:
	add.s32 	%r72, %r49, -1;
	and.b32  	%r7, %r49, 7;
	setp.lt.u32 	%p14, %r72, 7;
	mov.b32 	%r96, 0;
	@%p14 bra 	$L__BB2_11;
	and.b32  	%r96, %r49, -8;
	neg.s32 	%r94, %r96;
	shl.b32 	%r10, %r4, 3;
	shl.b32 	%r92, %r4, 1;
	mul.lo.s32 	%r91, %r4, 3;
	shl.b32 	%r90, %r4, 2;
	mul.lo.s32 	%r89, %r4, 5;
	mul.lo.s32 	%r88, %r4, 6;
	mul.lo.s32 	%r87, %r4, 7;
	mov.b32 	%r86, 0;
	mov.u32 	%r93, %r4;
$L__BB2_10:
	.pragma "nounroll";
	cvt.u64.u32 	%rd37, %r86;
	add.s64 	%rd38, %rd6, %rd37;
	shl.b64 	%rd39, %rd38, 2;
	add.s64 	%rd40, %rd1, %rd39;
	mov.b32 	%r74, 0;
	st.global.u32 	[%rd40], %r74;
	cvt.u64.u32 	%rd41, %r93;
	add.s64 	%rd42, %rd6, %rd41;
	shl.b64 	%rd43, %rd42, 2;
	add.s64 	%rd44, %rd1, %rd43;
	st.global.u32 	[%rd44], %r74;
	cvt.u64.u32 	%rd45, %r92;
	add.s64 	%rd46, %rd6, %rd45;
	shl.b64 	%rd47, %rd46, 2;
	add.s64 	%rd48, %rd1, %rd47;
	st.global.u32 	[%rd48], %r74;
	cvt.u64.u32 	%rd49, %r91;
	add.s64 	%rd50, %rd6, %rd49;
	shl.b64 	%rd51, %rd50, 2;
	add.s64 	%rd52, %rd1, %rd51;
	st.global.u32 	[%rd52], %r74;
	cvt.u64.u32 	%rd53, %r90;
	add.s64 	%rd54, %rd6, %rd53;
	shl.b64 	%rd55, %rd54, 2;
	add.s64 	%rd56, %rd1, %rd55;
	st.global.u32 	[%rd56], %r74;
	cvt.u64.u32 	%rd57, %r89;
	add.s64 	%rd58, %rd6, %rd57;
	shl.b64 	%rd59, %rd58, 2;
	add.s64 	%rd60, %rd1, %rd59;
	st.global.u32 	[%rd60], %r74;
	cvt.u64.u32 	%rd61, %r88;
	add.s64 	%rd62, %rd6, %rd61;
	shl.b64 	%rd63, %rd62, 2;
	add.s64 	%rd64, %rd1, %rd63;
	st.global.u32 	[%rd64], %r74;
	cvt.u64.u32 	%rd65, %r87;
	add.s64 	%rd66, %rd6, %rd65;
	shl.b64 	%rd67, %rd66, 2;
	add.s64 	%rd68, %rd1, %rd67;
	st.global.u32 	[%rd68], %r74;
	add.s32 	%r94, %r94, 8;
	add.s32 	%r93, %r93, %r10;
	add.s32 	%r92, %r92, %r10;
	add.s32 	%r91, %r91, %r10;
	add.s32 	%r90, %r90, %r10;
	add.s32 	%r89, %r89, %r10;
	add.s32 	%r88, %r88, %r10;
	add.s32 	%r87, %r87, %r10;
	add.s32 	%r86, %r86, %r10;
	setp.ne.s32 	%p15, %r94, 0;
	@%p15 bra 	$L__BB2_10;
$L__BB2_11:
	setp.eq.s32 	%p16, %r7, 0;
	@%p16 bra 	$L__BB2_19;
	and.b32  	%r36, %r49, 3;
	setp.lt.u32 	%p17, %r7, 4;
	@%p17 bra 	$L__BB2_14;
	mul.lo.s32 	%r75, %r4, %r96;
	cvt.u64.u32 	%rd69, %r75;
	add.s64 	%rd70, %rd6, %rd69;
	shl.b64 	%rd71, %rd70, 2;
	add.s64 	%rd72, %rd1, %rd71;
	mov.b32 	%r76, 0;
	st.global.u32 	[%rd72], %r76;
	add.s32 	%r77, %r75, %r4;
	cvt.u64.u32 	%rd73, %r77;
	add.s64 	%rd74, %rd6, %rd73;
	shl.b64 	%rd75, %rd74, 2;
	add.s64 	%rd76, %rd1, %rd75;
	st.global.u32 	[%rd76], %r76;
	add.s32 	%r78, %r77, %r4;
	cvt.u64.u32 	%rd77, %r78;
	add.s64 	%rd78, %rd6, %rd77;
	shl.b64 	%rd79, %rd78, 2;
	add.s64 	%rd80, %rd1, %rd79;
	st.global.u32 	[%rd80], %r76;
	add.s32 	%r79, %r78, %r4;
	cvt.u64.u32 	%rd81, %r79;
	add.s64 	%rd82, %rd6, %rd81;
	shl.b64 	%rd83, %rd82, 2;
	add.s64 	%rd84, %rd1, %rd83;
	st.global.u32 	[%rd84], %r76;
	add.s32 	%r96, %r96, 4;
$L__BB2_14:
	setp.eq.s32 	%p18, %r36, 0;
	@%p18 bra 	$L__BB2_19;
	setp.eq.s32 	%p19, %r36, 1;
	@%p19 bra 	$L__BB2_17;
	mul.lo.s32 	%r80, %r4, %r96;
	cvt.u64.u32 	%rd85, %r80;
	add.s64 	%rd86, %rd6, %rd85;
	shl.b64 	%rd87, %rd86, 2;
	add.s64 	%rd88, %rd1, %rd87;
	mov.b32 	%r81, 0;
	st.global.u32 	[%rd88], %r81;
	add.s32 	%r82, %r80, %r4;
	cvt.u64.u32 	%rd89, %r82;
	add.s64 	%rd90, %rd6, %rd89;
	shl.b64 	%rd91, %rd90, 2;
	add.s64 	%rd92, %rd1, %rd91;
	st.global.u32 	[%rd92], %r81;
	add.s32 	%r96, %r96, 2;
$L__BB2_17:
	and.b32  	%r83, %r49, 1;
	setp.eq.b32 	%p20, %r83, 1;
	not.pred 	%p21, %p20;
	@%p21 bra 	$L__BB2_19;
	mul.lo.s32 	%r84, %r4, %r96;
	cvt.u64.u32 	%rd93, %r84;
	add.s64 	%rd94, %rd6, %rd93;
	shl.b64 	%rd95, %rd94, 2;
	add.s64 	%rd96, %rd1, %rd95;
	mov.b32 	%r85, 0;
	st.global.u32 	[%rd96], %r85;
$L__BB2_19:
	ret;

}


// ===== COMPILED SASS (sm_100) =====

	.target	sm_100

	.elftype	@"ET_EXEC"


//--------------------- .note.nv.tkinfo           --------------------------
	.section	.note.nv.tkinfo,"",@"SHT_NOTE"
	.sectionflags	@"SHF_NOTE_NV_TKINFO"
	.tkinfo
        /*0018*/ 	.word	0x00000002
        /*0030*/ 	.string	""
        /*0030*/ 	.string	"ptxas"
        /*0030*/ 	.string	"Cuda compilation tools, release 13.0, V13.0.88"
        /*0030*/ 	.string	"Build cuda_13.0.r13.0/compiler.36424714_0"
        /*0030*/ 	.string	"-arch sm_100 -m 64 "



//--------------------- .note.nv.cuinfo           --------------------------
	.section	.note.nv.cuinfo,"",@"SHT_NOTE"
	.sectionflags	@"SHF_NOTE_NV_CUINFO"
        /*0018*/ 	.short	0x0002
        /*001a*/ 	.short	0x0064
        /*001c*/ 	.short	0x0082
	.zero		2


//--------------------- .nv.info                  --------------------------
	.section	.nv.info,"",@"SHT_CUDA_INFO"
	.align	4


	//----- nvinfo : EIATTR_REGCOUNT
	.align		4
        /*0000*/ 	.byte	0x04, 0x2f
        /*0002*/ 	.short	(.L_1 - .L_0)
	.align		4
.L_0:
        /*0004*/ 	.word	index@(_Z8gradientPfS_S_iii)
        /*0008*/ 	.word	0x00000020


	//----- nvinfo : EIATTR_FRAME_SIZE
	.align		4
.L_1:
        /*000c*/ 	.byte	0x04, 0x11
        /*000e*/ 	.short	(.L_3 - .L_2)
	.align		4
.L_2:
        /*0010*/ 	.word	index@(_Z8gradientPfS_S_iii)
        /*0014*/ 	.word	0x00000000


	//----- nvinfo : EIATTR_REGCOUNT
	.align		4
.L_3:
        /*0018*/ 	.byte	0x04, 0x2f
        /*001a*/ 	.short	(.L_5 - .L_4)
	.align		4
.L_4:
        /*001c*/ 	.word	index@(_Z10divergencePfS_S_iii)
        /*0020*/ 	.word	0x0000001d


	//----- nvinfo : EIATTR_FRAME_SIZE
	.align		4
.L_5:
        /*0024*/ 	.byte	0x04, 0x11
        /*0026*/ 	.short	(.L_7 - .L_6)
	.align		4
.L_6:
        /*0028*/ 	.word	index@(_Z10divergencePfS_S_iii)
        /*002c*/ 	.word	0x00000000


	//----- nvinfo : EIATTR_REGCOUNT
	.align		4
.L_7:
        /*0030*/ 	.byte	0x04, 0x2f
        /*0032*/ 	.short	(.L_9 - .L_8)
	.align		4
.L_8:
        /*0034*/ 	.word	index@(_Z14convolutionGPUPfS_S_iiii)
        /*0038*/ 	.word	0x0000001d


	//----- nvinfo : EIATTR_FRAME_SIZE
	.align		4
.L_9:
        /*003c*/ 	.byte	0x04, 0x11
        /*003e*/ 	.short	(.L_11 - .L_10)
	.align		4
.L_10:
        /*0040*/ 	.word	index@(_Z14convolutionGPUPfS_S_iiii)
        /*0044*/ 	.word	0x00000000


	//----- nvinfo : EIATTR_MIN_STACK_SIZE
	.align		4
.L_11:
        /*0048*/ 	.byte	0x04, 0x12
        /*004a*/ 	.short	(.L_13 - .L_12)
	.align		4
.L_12:
        /*004c*/ 	.word	index@(_Z14convolutionGPUPfS_S_iiii)
        /*0050*/ 	.word	0x00000000


	//----- nvinfo : EIATTR_MIN_STACK_SIZE
	.align		4
.L_13:
        /*0054*/ 	.byte	0x04, 0x12
        /*0056*/ 	.short	(.L_15 - .L_14)
	.align		4
.L_14:
        /*0058*/ 	.word	index@(_Z10divergencePfS_S_iii)
        /*005c*/ 	.word	0x00000000


	//----- nvinfo : EIATTR_MIN_STACK_SIZE
	.align		4
.L_15:
        /*0060*/ 	.byte	0x04, 0x12
        /*0062*/ 	.short	(.L_17 - .L_16)
	.align		4
.L_16:
        /*0064*/ 	.word	index@(_Z8gradientPfS_S_iii)
        /*0068*/ 	.word	0x00000000
.L_17:


//--------------------- .nv.compat                --------------------------
	.section	.nv.compat,"",@"SHT_CUDA_COMPAT_INFO"
	.align	4
        /*0000*/ 	.byte	0x02, 0x09, 0x00, 0x00, 0x02, 0x02, 0x01, 0x00, 0x02, 0x05, 0x05, 0x00, 0x03, 0x07, 0x01, 0x01
        /*0010*/ 	.byte	0x02, 0x03, 0x00, 0x00, 0x02, 0x06, 0x01, 0x00, 0x04, 0x0b, 0x08, 0x00, 0x09, 0x00, 0x00, 0x00
        /*0020*/ 	.byte	0x00, 0x00, 0x00, 0x00


//--------------------- .nv.info._Z14convolutionGPUPfS_S_iiii --------------------------
	.section	.nv.info._Z14convolutionGPUPfS_S_iiii,"",@"SHT_CUDA_INFO"
	.sectionflags	@""
	.align	4


	//----- nvinfo : EIATTR_CUDA_API_VERSION
	.align		4
        /*0000*/ 	.byte	0x04, 0x37
        /*0002*/ 	.short	(.L_19 - .L_18)
.L_18:
        /*0004*/ 	.word	0x00000082


	//----- nvinfo : EIATTR_KPARAM_INFO
	.align		4
.L_19:
        /*0008*/ 	.byte	0x04, 0x17
        /*000a*/ 	.short	(.L_21 - .L_20)
.L_20:
        /*000c*/ 	.word	0x00000000
        /*0010*/ 	.short	0x0006
        /*0012*/ 	.short	0x0024
        /*0014*/ 	.byte	0x00, 0xf0, 0x11, 0x00


	//----- nvinfo : EIATTR_KPARAM_INFO
	.align		4
.L_21:
        /*0018*/ 	.byte	0x04, 0x17
        /*001a*/ 	.short	(.L_23 - .L_22)
.L_22:
        /*001c*/ 	.word	0x00000000
        /*0020*/ 	.short	0x0005
        /*0022*/ 	.short	0x0020
        /*0024*/ 	.byte	0x00, 0xf0, 0x11, 0x00


	//----- nvinfo : EIATTR_KPARAM_INFO
	.align		4
.L_23:
        /*0028*/ 	.byte	0x04, 0x17
        /*002a*/ 	.short	(.L_25 - .L_24)
.L_24:
        /*002c*/ 	.word	0x00000000
        /*0030*/ 	.short	0x0004
        /*0032*/ 	.short	0x001c
        /*0034*/ 	.byte	0x00, 0xf0, 0x11, 0x00


	//----- nvinfo : EIATTR_KPARAM_INFO
	.align		4
.L_25:
        /*0038*/ 	.byte	0x04, 0x17
        /*003a*/ 	.short	(.L_27 - .L_26)
.L_26:
        /*003c*/ 	.word	0x00000000
        /*0040*/ 	.short	0x0003
        /*0042*/ 	.short	0x0018
        /*0044*/ 	.byte	0x00, 0xf0, 0x11, 0x00


	//----- nvinfo : EIATTR_KPARAM_INFO
	.align		4
.L_27:
        /*0048*/ 	.byte	0x04, 0x17
        /*004a*/ 	.short	(.L_29 - .L_28)
.L_28:
        /*004c*/ 	.word	0x00000000
        /*0050*/ 	.short	0x0002
        /*0052*/ 	.short	0x0010
        /*0054*/ 	.byte	0x00, 0xf5, 0x21, 0x00


	//----- nvinfo : EIATTR_KPARAM_INFO
	.align		4
.L_29:
        /*0058*/ 	.byte	0x04, 0x17
        /*005a*/ 	.short	(.L_31 - .L_30)
.L_30:
        /*005c*/ 	.word	0x00000000
        /*0060*/ 	.short	0x0001
        /*0062*/ 	.short	0x0008
        /*0064*/ 	.byte	0x00, 0xf5, 0x21, 0x00


	//----- nvinfo : EIATTR_KPARAM_INFO
	.align		4
.L_31:
        /*0068*/ 	.byte	0x04, 0x17
        /*006a*/ 	.short	(.L_33 - .L_32)
.L_32:
        /*006c*/ 	.word	0x00000000
        /*0070*/ 	.short	0x0000
        /*0072*/ 	.short	0x0000
        /*0074*/ 	.byte	0x00, 0xf5, 0x21, 0x00


	//----- nvinfo : EIATTR_SPARSE_MMA_MASK
	.align		4
.L_33:
        /*0078*/ 	.byte	0x03, 0x50
        /*007a*/ 	.short	0x0000


	//----- nvinfo : EIATTR_MAXREG_COUNT
	.align		4
        /*007c*/ 	.byte	0x03, 0x1b
        /*007e*/ 	.short	0x00ff


	//----- nvinfo : EIATTR_MERCURY_ISA_VERSION
	.align		4
        /*0080*/ 	.byte	0x03, 0x5f
        /*0082*/ 	.short	0x0101


	//----- nvinfo : EIATTR_VRC_CTA_INIT_COUNT
	.align		4
        /*0084*/ 	.byte	0x02, 0x4a
	.zero		1
	.zero		1


	//----- nvinfo : EIATTR_EXIT_INSTR_OFFSETS
	.align		4
        /*0088*/ 	.byte	0x04, 0x1c
        /*008a*/ 	.short	(.L_35 - .L_34)


	//   ....[0]....
.L_34:
        /*008c*/ 	.word	0x00000100


	//   ....[1]....
        /*0090*/ 	.word	0x00000640


	//   ....[2]....
        /*0094*/ 	.word	0x00000a90


	//   ....[3]....
        /*0098*/ 	.word	0x00000c80


	//   ....[4]....
        /*009c*/ 	.word	0x00000db0


	//   ....[5]....
        /*00a0*/ 	.word	0x00000e30


	//----- nvinfo : EIATTR_CBANK_PARAM_SIZE
	.align		4
.L_35:
        /*00a4*/ 	.byte	0x03, 0x19
        /*00a6*/ 	.short	0x0028


	//----- nvinfo : EIATTR_PARAM_CBANK
	.align		4
        /*00a8*/ 	.byte	0x04, 0x0a
        /*00aa*/ 	.short	(.L_37 - .L_36)
	.align		4
.L_36:
        /*00ac*/ 	.word	index@(.nv.constant0._Z14convolutionGPUPfS_S_iiii)
        /*00b0*/ 	.short	0x0380
        /*00b2*/ 	.short	0x0028


	//----- nvinfo : EIATTR_SW_WAR
	.align		4
.L_37:
        /*00b4*/ 	.byte	0x04, 0x36
        /*00b6*/ 	.short	(.L_39 - .L_38)
.L_38:
        /*00b8*/ 	.word	0x00000008
.L_39:


//--------------------- .nv.info._Z10divergencePfS_S_iii --------------------------
	.section	.nv.info._Z10divergencePfS_S_iii,"",@"SHT_CUDA_INFO"
	.sectionflags	@""
	.align	4


	//----- nvinfo : EIATTR_CUDA_API_VERSION
	.align		4
        /*0000*/ 	.byte	0x04, 0x37
        /*0002*/ 	.short	(.L_41 - .L_40)
.L_40:
        /*0004*/ 	.word	0x00000082


	//----- nvinfo : EIATTR_KPARAM_INFO
	.align		4
.L_41:
        /*0008*/ 	.byte	0x04, 0x17
        /*000a*/ 	.short	(.L_43 - .L_42)
.L_42:
        /*000c*/ 	.word	0x00000000
        /*0010*/ 	.short	0x0005
        /*0012*/ 	.short	0x0020
        /*0014*/ 	.byte	0x00, 0xf0, 0x11, 0x00


	//----- nvinfo : EIATTR_KPARAM_INFO
	.align		4
.L_43:
        /*0018*/ 	.byte	0x04, 0x17
        /*001a*/ 	.short	(.L_45 - .L_44)
.L_44:
        /*001c*/ 	.word	0x00000000
        /*0020*/ 	.short	0x0004
        /*0022*/ 	.short	0x001c
        /*0024*/ 	.byte	0x00, 0xf0, 0x11, 0x00


	//----- nvinfo : EIATTR_KPARAM_INFO
	.align		4
.L_45:
        /*0028*/ 	.byte	0x04, 0x17
        /*002a*/ 	.short	(.L_47 - .L_46)
.L_46:
        /*002c*/ 	.word	0x00000000
        /*0030*/ 	.short	0x0003
        /*0032*/ 	.short	0x0018
        /*0034*/ 	.byte	0x00, 0xf0, 0x11, 0x00


	//----- nvinfo : EIATTR_KPARAM_INFO
	.align		4
.L_47:
        /*0038*/ 	.byte	0x04, 0x17
        /*003a*/ 	.short	(.L_49 - .L_48)
.L_48:
        /*003c*/ 	.word	0x00000000
        /*0040*/ 	.short	0x0002
        /*0042*/ 	.short	0x0010
        /*0044*/ 	.byte	0x00, 0xf5, 0x21, 0x00


	//----- nvinfo : EIATTR_KPARAM_INFO
	.align		4
.L_49:
        /*0048*/ 	.byte	0x04, 0x17
        /*004a*/ 	.short	(.L_51 - .L_50)
.L_50:
        /*004c*/ 	.word	0x00000000
        /*0050*/ 	.short	0x0001
        /*0052*/ 	.short	0x0008
        /*0054*/ 	.byte	0x00, 0xf5, 0x21, 0x00


	//----- nvinfo : EIATTR_KPARAM_INFO
	.align		4
.L_51:
        /*0058*/ 	.byte	0x04, 0x17
        /*005a*/ 	.short	(.L_53 - .L_52)
.L_52:
        /*005c*/ 	.word	0x00000000
        /*0060*/ 	.short	0x0000
        /*0062*/ 	.short	0x0000
        /*0064*/ 	.byte	0x00, 0xf5, 0x21, 0x00


	//----- nvinfo : EIATTR_SPARSE_MMA_MASK
	.align		4
.L_53:
        /*0068*/ 	.byte	0x03, 0x50
        /*006a*/ 	.short	0x0000


	//----- nvinfo : EIATTR_MAXREG_COUNT
	.align		4
        /*006c*/ 	.byte	0x03, 0x1b
        /*006e*/ 	.short	0x00ff


	//----- nvinfo : EIATTR_MERCURY_ISA_VERSION
	.align		4
        /*0070*/ 	.byte	0x03, 0x5f
        /*0072*/ 	.short	0x0101


	//----- nvinfo : EIATTR_VRC_CTA_INIT_COUNT
	.align		4
        /*0074*/ 	.byte	0x02, 0x4a
	.zero		1
	.zero		1


	//----- nvinfo : EIATTR_EXIT_INSTR_OFFSETS
	.align		4
        /*0078*/ 	.byte	0x04, 0x1c
        /*007a*/ 	.short	(.L_55 - .L_54)


	//   ....[0]....
.L_54:
        /*007c*/ 	.word	0x00000100


	//   ....[1]....
        /*0080*/ 	.word	0x00000960


	//   ....[2]....
        /*0084*/ 	.word	0x00000d20


	//   ....[3]....
        /*0088*/ 	.word	0x00000f00


	//----- nvinfo : EIATTR_CBANK_PARAM_SIZE
	.align		4
.L_55:
        /*008c*/ 	.byte	0x03, 0x19
        /*008e*/ 	.short	0x0024


	//----- nvinfo : EIATTR_PARAM_CBANK
	.align		4
        /*0090*/ 	.byte	0x04, 0x0a
        /*0092*/ 	.short	(.L_57 - .L_56)
	.align		4
.L_56:
        /*0094*/ 	.word	index@(.nv.constant0._Z10divergencePfS_S_iii)
        /*0098*/ 	.short	0x0380
        /*009a*/ 	.short	0x0024


	//----- nvinfo : EIATTR_SW_WAR
	.align		4
.L_57:
        /*009c*/ 	.byte	0x04, 0x36
        /*009e*/ 	.short	(.L_59 - .L_58)
.L_58:
        /*00a0*/ 	.word	0x00000008
.L_59:


//--------------------- .nv.info._Z8gradientPfS_S_iii --------------------------
	.section	.nv.info._Z8gradientPfS_S_iii,"",@"SHT_CUDA_INFO"
	.sectionflags	@""
	.align	4


	//----- nvinfo : EIATTR_CUDA_API_VERSION
	.align		4
        /*0000*/ 	.byte	0x04, 0x37
        /*0002*/ 	.short	(.L_61 - .L_60)
.L_60:
        /*0004*/ 	.word	0x00000082


	//----- nvinfo : EIATTR_KPARAM_INFO
	.align		4
.L_61:
        /*0008*/ 	.byte	0x04, 0x17
        /*000a*/ 	.short	(.L_63 - .L_62)
.L_62:
        /*000c*/ 	.word	0x00000000
        /*0010*/ 	.short	0x0005
        /*0012*/ 	.short	0x0020
        /*0014*/ 	.byte	0x00, 0xf0, 0x11, 0x00


	//----- nvinfo : EIATTR_KPARAM_INFO
	.align		4
.L_63:
        /*0018*/ 	.byte	0x04, 0x17
        /*001a*/ 	.short	(.L_65 - .L_64)
.L_64:
        /*001c*/ 	.word	0x00000000
        /*0020*/ 	.short	0x0004
        /*0022*/ 	.short	0x001c
        /*0024*/ 	.byte	0x00, 0xf0, 0x11, 0x00


	//----- nvinfo : EIATTR_KPARAM_INFO
	.align		4
.L_65:
        /*0028*/ 	.byte	0x04, 0x17
        /*002a*/ 	.short	(.L_67 - .L_66)
.L_66:
        /*002c*/ 	.word	0x00000000
        /*0030*/ 	.short	0x0003
        /*0032*/ 	.short	0x0018
        /*0034*/ 	.byte	0x00, 0xf0, 0x11, 0x00


	//----- nvinfo : EIATTR_KPARAM_INFO
	.align		4
.L_67:
        /*0038*/ 	.byte	0x04, 0x17
        /*003a*/ 	.short	(.L_69 - .L_68)
.L_68:
        /*003c*/ 	.word	0x00000000
        /*0040*/ 	.short	0x0002
        /*0042*/ 	.short	0x0010
        /*0044*/ 	.byte	0x00, 0xf5, 0x21, 0x00


	//----- nvinfo : EIATTR_KPARAM_INFO
	.align		4
.L_69:
        /*0048*/ 	.byte	0x04, 0x17
        /*004a*/ 	.short	(.L_71 - .L_70)
.L_70:
        /*004c*/ 	.word	0x00000000
        /*0050*/ 	.short	0x0001
        /*0052*/ 	.short	0x0008
        /*0054*/ 	.byte	0x00, 0xf5, 0x21, 0x00


	//----- nvinfo : EIATTR_KPARAM_INFO
	.align		4
.L_71:
        /*0058*/ 	.byte	0x04, 0x17
        /*005a*/ 	.short	(.L_73 - .L_72)
.L_72:
        /*005c*/ 	.word	0x00000000
        /*0060*/ 	.short	0x0000
        /*0062*/ 	.short	0x0000
        /*0064*/ 	.byte	0x00, 0xf5, 0x21, 0x00


	//----- nvinfo : EIATTR_SPARSE_MMA_MASK
	.align		4
.L_73:
        /*0068*/ 	.byte	0x03, 0x50
        /*006a*/ 	.short	0x0000


	//----- nvinfo : EIATTR_MAXREG_COUNT
	.align		4
        /*006c*/ 	.byte	0x03, 0x1b
        /*006e*/ 	.short	0x00ff


	//----- nvinfo : EIATTR_MERCURY_ISA_VERSION
	.align		4
        /*0070*/ 	.byte	0x03, 0x5f
        /*0072*/ 	.short	0x0101


	//----- nvinfo : EIATTR_VRC_CTA_INIT_COUNT
	.align		4
        /*0074*/ 	.byte	0x02, 0x4a
	.zero		1
	.zero		1


	//----- nvinfo : EIATTR_EXIT_INSTR_OFFSETS
	.align		4
        /*0078*/ 	.byte	0x04, 0x1c
        /*007a*/ 	.short	(.L_75 - .L_74)


	//   ....[0]....
.L_74:
        /*007c*/ 	.word	0x000000e0


	//   ....[1]....
        /*0080*/ 	.word	0x00000110


	//   ....[2]....
        /*0084*/ 	.word	0x000011a0


	//   ....[3]....
        /*0088*/ 	.word	0x00001920


	//   ....[4]....
        /*008c*/ 	.word	0x00001d20


	//   ....[5]....
        /*0090*/ 	.word	0x00001f10


	//----- nvinfo : EIATTR_CBANK_PARAM_SIZE
	.align		4
.L_75:
        /*0094*/ 	.byte	0x03, 0x19
        /*0096*/ 	.short	0x0024


	//----- nvinfo : EIATTR_PARAM_CBANK
	.align		4
        /*0098*/ 	.byte	0x04, 0x0a
        /*009a*/ 	.short	(.L_77 - .L_76)
	.align		4
.L_76:
        /*009c*/ 	.word	index@(.nv.constant0._Z8gradientPfS_S_iii)
        /*00a0*/ 	.short	0x0380
        /*00a2*/ 	.short	0x0024


	//----- nvinfo : EIATTR_SW_WAR
	.align		4
.L_77:
        /*00a4*/ 	.byte	0x04, 0x36
        /*00a6*/ 	.short	(.L_79 - .L_78)
.L_78:
        /*00a8*/ 	.word	0x00000008
.L_79:


//--------------------- .nv.callgraph             --------------------------
	.section	.nv.callgraph,"",@"SHT_CUDA_CALLGRAPH"
	.align	4
	.sectionentsize	8
	.align		4
        /*0000*/ 	.word	0x00000000
	.align		4
        /*0004*/ 	.word	0xffffffff
	.align		4
        /*0008*/ 	.word	0x00000000
	.align		4
        /*000c*/ 	.word	0xfffffffe
	.align		4
        /*0010*/ 	.word	0x00000000
	.align		4
        /*0014*/ 	.word	0xfffffffd
	.align		4
        /*0018*/ 	.word	0x00000000
	.align		4
        /*001c*/ 	.word	0xfffffffc


//--------------------- .text._Z14convolutionGPUPfS_S_iiii --------------------------
	.section	.text._Z14convolutionGPUPfS_S_iiii,"ax",@progbits
	.align	128
        .global         _Z14convolutionGPUPfS_S_iiii
        .type           _Z14convolutionGPUPfS_S_iiii,@function
        .size           _Z14convolutionGPUPfS_S_iiii,(.L_x_18 - _Z14convolutionGPUPfS_S_iiii)
        .other          _Z14convolutionGPUPfS_S_iiii,@"STO_CUDA_ENTRY STV_DEFAULT"
_Z14convolutionGPUPfS_S_iiii:
.text._Z14convolutionGPUPfS_S_iiii:
[----:B------:R-:W-:Y:S01]  /*0000*/  LDC R1, c[0x0][0x37c] ;  /* 0x0000df00ff017b82 */ /* 0x000fe20000000800 */
[----:B------:R-:W0:Y:S01]  /*0010*/  S2R R12, SR_TID.X ;  /* 0x00000000000c7919 */ /* 0x000e220000002100 */
[----:B------:R-:W0:Y:S06]  /*0020*/  LDCU UR4, c[0x0][0x360] ;  /* 0x00006c00ff0477ac */ /* 0x000e2c0008000800 */
[----:B------:R-:W1:Y:S01]  /*0030*/  LDC R5, c[0x0][0x3a0] ;  /* 0x0000e800ff057b82 */ /* 0x000e620000000800 */
[----:B------:R-:W0:Y:S01]  /*0040*/  S2R R13, SR_CTAID.X ;  /* 0x00000000000d7919 */ /* 0x000e220000002500 */
[----:B------:R-:W2:Y:S01]  /*0050*/  LDCU UR5, c[0x0][0x364] ;  /* 0x00006c80ff0577ac */ /* 0x000ea20008000800 */
[----:B------:R-:W2:Y:S01]  /*0060*/  S2R R7, SR_TID.Y ;  /* 0x0000000000077919 */ /* 0x000ea20000002200 */
[----:B------:R-:W3:Y:S01]  /*0070*/  LDCU.64 UR8, c[0x0][0x398] ;  /* 0x00007300ff0877ac */ /* 0x000ee20008000a00 */
[----:B------:R-:W2:Y:S01]  /*0080*/  S2R R0, SR_CTAID.Y ;  /* 0x0000000000007919 */ /* 0x000ea20000002600 */
[----:B---3--:R-:W-:Y:S01]  /*0090*/  USHF.R.S32.HI UR13, URZ, 0x1f, UR8 ;  /* 0x0000001fff0d7899 */ /* 0x008fe20008011408 */
[----:B0-----:R-:W-:-:S05]  /*00a0*/  IMAD R12, R13, UR4, R12 ;  /* 0x000000040d0c7c24 */ /* 0x001fca000f8e020c */
[----:B------:R-:W-:Y:S01]  /*00b0*/  ISETP.GE.U32.AND P1, PT, R12, UR8, PT ;  /* 0x000000080c007c0c */ /* 0x000fe2000bf26070 */
[----:B--2---:R-:W-:-:S05]  /*00c0*/  IMAD R7, R0, UR5, R7 ;  /* 0x0000000500077c24 */ /* 0x004fca000f8e0207 */
[----:B------:R-:W-:-:S04]  /*00d0*/  ISETP.GE.U32.AND P0, PT, R7, UR9, PT ;  /* 0x0000000907007c0c */ /* 0x000fc8000bf06070 */
[----:B------:R-:W-:-:S04]  /*00e0*/  ISETP.GE.U32.OR.EX P0, PT, RZ, UR13, P0, P1 ;  /* 0x0000000dff007c0c */ /* 0x000fc80008706510 */
[----:B-1----:R-:W-:-:S13]  /*00f0*/  ISETP.EQ.OR P0, PT, R5, RZ, P0 ;  /* 0x000000ff0500720c */ /* 0x002fda0000702670 */
[----:B------:R-:W-:Y:S05]  /*0100*/  @P0 EXIT ;  /* 0x000000000000094d */ /* 0x000fea0003800000 */
[----:B------:R-:W0:Y:S01]  /*0110*/  LDCU UR18, c[0x0][0x3a4] ;  /* 0x00007480ff1277ac */ /* 0x000e220008000800 */
[----:B------:R-:W-:Y:S02]  /*0120*/  IMAD.MOV.U32 R13, RZ, RZ, RZ ;  /* 0x000000ffff0d7224 */ /* 0x000fe400078e00ff */
[C---:B------:R-:W-:Y:S01]  /*0130*/  IMAD R9, R7.reuse, UR13, RZ ;  /* 0x0000000d07097c24 */ /* 0x040fe2000f8e02ff */
[----:B------:R-:W1:Y:S01]  /*0140*/  LDCU.64 UR14, c[0x0][0x358] ;  /* 0x00006b00ff0e77ac */ /* 0x000e620008000a00 */
[----:B------:R-:W-:Y:S01]  /*0150*/  IMAD.WIDE.U32 R2, R7, UR8, R12 ;  /* 0x0000000807027c25 */ /* 0x000fe2000f8e000c */
[----:B------:R-:W-:-:S03]  /*0160*/  UIMAD UR7, UR8, UR9, URZ ;  /* 0x00000009080772a4 */ /* 0x000fc6000f8e02ff */
[----:B------:R-:W-:Y:S01]  /*0170*/  IMAD.IADD R0, R3, 0x1, R9 ;  /* 0x0000000103007824 */ /* 0x000fe200078e0209 */
[----:B0-----:R-:W-:-:S09]  /*0180*/  UISETP.NE.AND UP0, UPT, UR18, URZ, UPT ;  /* 0x000000ff1200728c */ /* 0x001fd2000bf05270 */
[----:B-1----:R-:W-:Y:S05]  /*0190*/  BRA.U !UP0, `(.L_x_0) ;  /* 0x00000005082c7547 */ /* 0x002fea000b800000 */
[----:B------:R-:W-:Y:S01]  /*01a0*/  USHF.R.S32.HI UR4, URZ, 0x1, UR18 ;  /* 0x00000001ff047899 */ /* 0x000fe20008011412 */
[----:B------:R-:W-:Y:S01]  /*01b0*/  IMAD.MOV.U32 R6, RZ, RZ, RZ ;  /* 0x000000ffff067224 */ /* 0x000fe200078e00ff */
[----:B------:R-:W-:Y:S02]  /*01c0*/  USHF.R.S32.HI UR16, URZ, 0x1f, UR18 ;  /* 0x0000001fff107899 */ /* 0x000fe40008011412 */
[----:B------:R-:W-:Y:S02]  /*01d0*/  USHF.R.S32.HI UR5, URZ, 0x1f, UR4 ;  /* 0x0000001fff057899 */ /* 0x000fe40008011404 */
[----:B------:R-:W-:Y:S01]  /*01e0*/  IADD3 R7, P1, PT, R7, UR4, RZ ;  /* 0x0000000407077c10 */ /* 0x000fe2000ff3e0ff */
[----:B------:R-:W-:Y:S01]  /*01f0*/  UIADD3 UR12, UPT, UPT, UR9, -0x1, URZ ;  /* 0xffffffff090c7890 */ /* 0x000fe2000fffe0ff */
[C---:B------:R-:W-:Y:S01]  /*0200*/  IADD3 R16, P0, PT, R12.reuse, UR4, RZ ;  /* 0x000000040c107c10 */ /* 0x040fe2000ff1e0ff */
[----:B------:R-:W-:Y:S01]  /*0210*/  VIADD R12, R12, UR4 ;  /* 0x000000040c0c7c36 */ /* 0x000fe20008000000 */
[----:B------:R-:W-:Y:S01]  /*0220*/  USHF.R.S32.HI UR8, URZ, 0x1f, UR9 ;  /* 0x0000001fff087899 */ /* 0x000fe20008011409 */
[----:B------:R-:W-:Y:S01]  /*0230*/  IMAD.X R13, RZ, RZ, UR5, P1 ;  /* 0x00000005ff0d7e24 */ /* 0x000fe200088e06ff */
[----:B------:R-:W-:Y:S01]  /*0240*/  USHF.L.U64.HI UR17, UR18, 0x2, UR16 ;  /* 0x0000000212117899 */ /* 0x000fe20008010210 */
[----:B------:R-:W-:-:S11]  /*0250*/  IMAD.X R18, RZ, RZ, UR5, P0 ;  /* 0x00000005ff127e24 */ /* 0x000fd600080e06ff */
.L_x_3:
[----:B------:R-:W-:Y:S01]  /*0260*/  IMAD.MOV.U32 R14, RZ, RZ, RZ ;  /* 0x000000ffff0e7224 */ /* 0x000fe200078e00ff */
[----:B------:R-:W-:Y:S01]  /*0270*/  UMOV UR4, URZ ;  /* 0x000000ff00047c82 */ /* 0x000fe20008000000 */
[----:B------:R-:W-:-:S05]  /*0280*/  UMOV UR5, URZ ;  /* 0x000000ff00057c82 */ /* 0x000fca0008000000 */
.L_x_2:
[----:B------:R-:W0:Y:S01]  /*0290*/  LDC R19, c[0x0][0x398] ;  /* 0x0000e600ff137b82 */ /* 0x000e220000000800 */
[----:B------:R-:W-:Y:S01]  /*02a0*/  IADD3 R4, P0, PT, R16, -UR5, RZ ;  /* 0x8000000510047c10 */ /* 0x000fe2000ff1e0ff */
[----:B------:R-:W-:Y:S01]  /*02b0*/  UMOV UR6, URZ ;  /* 0x000000ff00067c82 */ /* 0x000fe20008000000 */
[----:B------:R-:W1:Y:S01]  /*02c0*/  LDCU.64 UR10, c[0x0][0x388] ;  /* 0x00007100ff0a77ac */ /* 0x000e620008000a00 */
[----:B------:R-:W-:Y:S01]  /*02d0*/  IMAD.MOV.U32 R15, RZ, RZ, R7 ;  /* 0x000000ffff0f7224 */ /* 0x000fe200078e0007 */
[----:B------:R-:W-:Y:S01]  /*02e0*/  IADD3.X R8, PT, PT, R18, ~UR6, RZ, P0, !PT ;  /* 0x8000000612087c10 */ /* 0x000fe200087fe4ff */
[----:B------:R-:W-:Y:S01]  /*02f0*/  IMAD.MOV.U32 R17, RZ, RZ, R13 ;  /* 0x000000ffff117224 */ /* 0x000fe200078e000d */
[----:B------:R-:W-:Y:S01]  /*0300*/  ISETP.GE.U32.AND P0, PT, R16, UR5, PT ;  /* 0x0000000510007c0c */ /* 0x000fe2000bf06070 */
[----:B------:R-:W2:Y:S03]  /*0310*/  LDCU UR20, c[0x0][0x3a4] ;  /* 0x00007480ff1477ac */ /* 0x000ea60008000800 */
[----:B------:R-:W-:Y:S01]  /*0320*/  ISETP.GE.U32.AND.EX P0, PT, R18, UR6, PT, P0 ;  /* 0x0000000612007c0c */ /* 0x000fe2000bf06100 */
[----:B------:R-:W3:Y:S01]  /*0330*/  LDCU UR19, c[0x0][0x39c] ;  /* 0x00007380ff1377ac */ /* 0x000ee20008000800 */
[----:B-1----:R-:W-:Y:S01]  /*0340*/  ULEA UR9, UP0, UR5, UR10, 0x2 ;  /* 0x0000000a05097291 */ /* 0x002fe2000f8010ff */
[----:B0-----:R-:W-:-:S03]  /*0350*/  ISETP.GE.U32.AND P1, PT, R4, R19, PT ;  /* 0x000000130400720c */ /* 0x001fc60003f26070 */
[----:B------:R-:W-:Y:S01]  /*0360*/  ULEA.HI.X UR10, UR5, UR11, UR6, 0x2, UP0 ;  /* 0x0000000b050a7291 */ /* 0x000fe200080f1406 */
[----:B------:R-:W0:Y:S01]  /*0370*/  LDC.64 R4, c[0x0][0x380] ;  /* 0x0000e000ff047b82 */ /* 0x000e220000000a00 */
[----:B------:R-:W-:Y:S01]  /*0380*/  ISETP.GE.U32.AND.EX P1, PT, R8, UR13, PT, P1 ;  /* 0x0000000d08007c0c */ /* 0x000fe2000bf26110 */
[----:B------:R-:W-:Y:S01]  /*0390*/  VIADD R8, R12, -UR4 ;  /* 0x800000040c087c36 */ /* 0x000fe20008000000 */
[----:B------:R-:W-:-:S11]  /*03a0*/  UMOV UR5, URZ ;  /* 0x000000ff00057c82 */ /* 0x000fd60008000000 */
[----:B------:R-:W-:-:S05]  /*03b0*/  @P1 VIADD R8, R19, 0xffffffff ;  /* 0xffffffff13081836 */ /* 0x000fca0000000000 */
[----:B--23--:R-:W-:-:S07]  /*03c0*/  SEL R20, R8, RZ, P0 ;  /* 0x000000ff08147207 */ /* 0x00cfce0000000000 */
.L_x_1:
[----:B------:R-:W-:Y:S02]  /*03d0*/  ISETP.GE.U32.AND P1, PT, R15, UR19, PT ;  /* 0x000000130f007c0c */ /* 0x000fe4000bf26070 */
[----:B------:R-:W-:Y:S02]  /*03e0*/  ISETP.GE.U32.AND P0, PT, R7, UR5, PT ;  /* 0x0000000507007c0c */ /* 0x000fe4000bf06070 */
[----:B------:R-:W-:Y:S02]  /*03f0*/  ISETP.GE.U32.AND.EX P1, PT, R17, UR8, PT, P1 ;  /* 0x0000000811007c0c */ /* 0x000fe4000bf26110 */
[----:B------:R-:W-:Y:S02]  /*0400*/  ISETP.GE.U32.AND.EX P0, PT, R13, UR6, PT, P0 ;  /* 0x000000060d007c0c */ /* 0x000fe4000bf06100 */
[----:B------:R-:W-:-:S04]  /*0410*/  SEL R8, R15, UR12, !P1 ;  /* 0x0000000c0f087c07 */ /* 0x000fc8000c800000 */
[----:B------:R-:W-:Y:S01]  /*0420*/  SEL R9, R8, RZ, P0 ;  /* 0x000000ff08097207 */ /* 0x000fe20000000000 */
[----:B------:R-:W-:-:S04]  /*0430*/  IMAD.U32 R8, RZ, RZ, UR9 ;  /* 0x00000009ff087e24 */ /* 0x000fc8000f8e00ff */
[----:B------:R-:W-:-:S04]  /*0440*/  IMAD R9, R6, UR19, R9 ;  /* 0x0000001306097c24 */ /* 0x000fc8000f8e0209 */
[----:B------:R-:W-:Y:S02]  /*0450*/  IMAD R11, R9, R19, R20 ;  /* 0x00000013090b7224 */ /* 0x000fe400078e0214 */
[----:B------:R-:W-:Y:S02]  /*0460*/  IMAD.U32 R9, RZ, RZ, UR10 ;  /* 0x0000000aff097e24 */ /* 0x000fe4000f8e00ff */
[----:B0-----:R-:W-:-:S04]  /*0470*/  IMAD.WIDE.U32 R10, R11, 0x4, R4 ;  /* 0x000000040b0a7825 */ /* 0x001fc800078e0004 */
[----:B------:R-:W2:Y:S04]  /*0480*/  LDG.E R9, desc[UR14][R8.64] ;  /* 0x0000000e08097981 */ /* 0x000ea8000c1e1900 */
[----:B------:R-:W2:Y:S01]  /*0490*/  LDG.E R10, desc[UR14][R10.64] ;  /* 0x0000000e0a0a7981 */ /* 0x000ea2000c1e1900 */
[----:B------:R-:W-:Y:S01]  /*04a0*/  UIADD3 UR5, UP0, UPT, UR5, 0x1, URZ ;  /* 0x0000000105057890 */ /* 0x000fe2000ff1e0ff */
[----:B------:R-:W-:Y:S01]  /*04b0*/  IADD3 R15, P0, PT, R15, -0x1, RZ ;  /* 0xffffffff0f0f7810 */ /* 0x000fe20007f1e0ff */
[----:B------:R-:W-:Y:S02]  /*04c0*/  ULEA UR9, UP1, UR18, UR9, 0x2 ;  /* 0x0000000912097291 */ /* 0x000fe4000f8210ff */
[----:B------:R-:W-:Y:S01]  /*04d0*/  UIADD3.X UR6, UPT, UPT, URZ, UR6, URZ, UP0, !UPT ;  /* 0x00000006ff067290 */ /* 0x000fe200087fe4ff */
[----:B------:R-:W-:Y:S01]  /*04e0*/  IADD3.X R17, PT, PT, R17, -0x1, RZ, P0, !PT ;  /* 0xffffffff11117810 */ /* 0x000fe200007fe4ff */
[----:B------:R-:W-:-:S02]  /*04f0*/  UISETP.GE.U32.AND UP0, UPT, UR5, UR20, UPT ;  /* 0x000000140500728c */ /* 0x000fc4000bf06070 */
[----:B------:R-:W-:Y:S02]  /*0500*/  UIADD3.X UR10, UPT, UPT, UR10, UR17, URZ, UP1, !UPT ;  /* 0x000000110a0a7290 */ /* 0x000fe40008ffe4ff */
[----:B------:R-:W-:Y:S01]  /*0510*/  UISETP.GE.U32.AND.EX UP0, UPT, URZ, UR16, UPT, UP0 ;  /* 0x00000010ff00728c */ /* 0x000fe2000bf06100 */
[----:B--2---:R-:W-:-:S08]  /*0520*/  FFMA R14, R9, R10, R14 ;  /* 0x0000000a090e7223 */ /* 0x004fd0000000000e */
[----:B------:R-:W-:Y:S05]  /*0530*/  BRA.U !UP0, `(.L_x_1) ;  /* 0xfffffffd08a47547 */ /* 0x000fea000b83ffff */
[----:B------:R-:W-:-:S04]  /*0540*/  UIADD3 UR5, UPT, UPT, UR4, 0x1, URZ ;  /* 0x0000000104057890 */ /* 0x000fc8000fffe0ff */
[----:B------:R-:W-:-:S03]  /*0550*/  UISETP.GE.U32.AND UP0, UPT, UR5, UR20, UPT ;  /* 0x000000140500728c */ /* 0x000fc6000bf06070 */
[----:B------:R-:W-:Y:S01]  /*0560*/  UMOV UR4, UR5 ;  /* 0x0000000500047c82 */ /* 0x000fe20008000000 */
[----:B------:R-:W-:-:S09]  /*0570*/  UISETP.GE.U32.AND.EX UP0, UPT, URZ, UR16, UPT, UP0 ;  /* 0x00000010ff00728c */ /* 0x000fd2000bf06100 */
[----:B------:R-:W-:Y:S05]  /*0580*/  BRA.U !UP0, `(.L_x_2) ;  /* 0xfffffffd08407547 */ /* 0x000fea000b83ffff */
[----:B------:R-:W0:Y:S01]  /*0590*/  LDCU.64 UR4, c[0x0][0x390] ;  /* 0x00007200ff0477ac */ /* 0x000e220008000a00 */
[C---:B------:R-:W-:Y:S02]  /*05a0*/  IMAD R5, R6.reuse, UR7, RZ ;  /* 0x0000000706057c24 */ /* 0x040fe4000f8e02ff */
[----:B------:R-:W-:-:S03]  /*05b0*/  VIADD R6, R6, 0x1 ;  /* 0x0000000106067836 */ /* 0x000fc60000000000 */
[----:B------:R-:W-:-:S05]  /*05c0*/  IADD3 R5, P0, PT, R5, R2, RZ ;  /* 0x0000000205057210 */ /* 0x000fca0007f1e0ff */
[----:B------:R-:W-:Y:S01]  /*05d0*/  IMAD.X R8, RZ, RZ, R0, P0 ;  /* 0x000000ffff087224 */ /* 0x000fe200000e0600 */
[C---:B0-----:R-:W-:Y:S01]  /*05e0*/  LEA R4, P0, R5.reuse, UR4, 0x2 ;  /* 0x0000000405047c11 */ /* 0x041fe2000f8010ff */
[----:B------:R-:W0:Y:S03]  /*05f0*/  LDCU UR4, c[0x0][0x3a0] ;  /* 0x00007400ff0477ac */ /* 0x000e260008000800 */
[----:B------:R-:W-:-:S05]  /*0600*/  LEA.HI.X R5, R5, UR5, R8, 0x2, P0 ;  /* 0x0000000505057c11 */ /* 0x000fca00080f1408 */
[----:B------:R1:W-:Y:S01]  /*0610*/  STG.E desc[UR14][R4.64], R14 ;  /* 0x0000000e04007986 */ /* 0x0003e2000c10190e */
[----:B0-----:R-:W-:-:S13]  /*0620*/  ISETP.NE.AND P0, PT, R6, UR4, PT ;  /* 0x0000000406007c0c */ /* 0x001fda000bf05270 */
[----:B-1----:R-:W-:Y:S05]  /*0630*/  @P0 BRA `(.L_x_3) ;  /* 0xfffffffc00080947 */ /* 0x002fea000383ffff */
[----:B------:R-:W-:Y:S05]  /*0640*/  EXIT ;  /* 0x000000000000794d */ /* 0x000fea0003800000 */
.L_x_0:
[C---:B------:R-:W-:Y:S01]  /*0650*/  VIADD R4, R5.reuse, 0xffffffff ;  /* 0xffffffff05047836 */ /* 0x040fe20000000000 */
[----:B------:R-:W-:-:S04]  /*0660*/  LOP3.LUT R19, R5, 0x7, RZ, 0xc0, !PT ;  /* 0x0000000705137812 */ /* 0x000fc800078ec0ff */
[----:B------:R-:W-:Y:S01]  /*0670*/  ISETP.GE.U32.AND P1, PT, R4, 0x7, PT ;  /* 0x000000070400780c */ /* 0x000fe20003f26070 */
[----:B------:R-:W-:Y:S01]  /*0680*/  IMAD.MOV.U32 R4, RZ, RZ, RZ ;  /* 0x000000ffff047224 */ /* 0x000fe200078e00ff */
[----:B------:R-:W-:-:S11]  /*0690*/  ISETP.NE.AND P0, PT, R19, RZ, PT ;  /* 0x000000ff1300720c */ /* 0x000fd60003f05270 */
[----:B------:R-:W-:Y:S05]  /*06a0*/  @!P1 BRA `(.L_x_4) ;  /* 0x0000000000f89947 */ /* 0x000fea0003800000 */
[----:B------:R-:W-:Y:S01]  /*06b0*/  LOP3.LUT R4, R5, 0xfffffff8, RZ, 0xc0, !PT ;  /* 0xfffffff805047812 */ /* 0x000fe200078ec0ff */
[----:B------:R-:W-:Y:S01]  /*06c0*/  USHF.L.U32 UR6, UR7, 0x1, URZ ;  /* 0x0000000107067899 */ /* 0x000fe200080006ff */
[----:B------:R-:W0:Y:S03]  /*06d0*/  LDCU.64 UR16, c[0x0][0x390] ;  /* 0x00007200ff1077ac */ /* 0x000e260008000a00 */
[----:B------:R-:W-:Y:S01]  /*06e0*/  IMAD.MOV R18, RZ, RZ, -R4 ;  /* 0x000000ffff127224 */ /* 0x000fe200078e0a04 */
[----:B------:R-:W-:Y:S02]  /*06f0*/  UIMAD UR8, UR7, 0x3, URZ ;  /* 0x00000003070878a4 */ /* 0x000fe4000f8e02ff */
[----:B------:R-:W-:Y:S02]  /*0700*/  USHF.L.U32 UR9, UR7, 0x2, URZ ;  /* 0x0000000207097899 */ /* 0x000fe400080006ff */
[----:B------:R-:W-:-:S02]  /*0710*/  UIMAD UR10, UR7, 0x5, URZ ;  /* 0x00000005070a78a4 */ /* 0x000fc4000f8e02ff */
[----:B------:R-:W-:Y:S02]  /*0720*/  UIMAD UR11, UR7, 0x6, URZ ;  /* 0x00000006070b78a4 */ /* 0x000fe4000f8e02ff */
[----:B------:R-:W-:Y:S01]  /*0730*/  UIMAD UR12, UR7, 0x7, URZ ;  /* 0x00000007070c78a4 */ /* 0x000fe2000f8e02ff */
[----:B------:R-:W-:Y:S01]  /*0740*/  UMOV UR4, URZ ;  /* 0x000000ff00047c82 */ /* 0x000fe20008000000 */
[----:B------:R-:W-:-:S10]  /*0750*/  UMOV UR5, UR7 ;  /* 0x0000000700057c82 */ /* 0x000fd40008000000 */
.L_x_5:
[----:B-1----:R-:W-:Y:S01]  /*0760*/  IADD3 R6, P1, PT, R2, UR4, RZ ;  /* 0x0000000402067c10 */ /* 0x002fe2000ff3e0ff */
[----:B------:R-:W-:Y:S01]  /*0770*/  VIADD R18, R18, 0x8 ;  /* 0x0000000812127836 */ /* 0x000fe20000000000 */
[C---:B------:R-:W-:Y:S01]  /*0780*/  IADD3 R8, P2, PT, R2.reuse, UR5, RZ ;  /* 0x0000000502087c10 */ /* 0x040fe2000ff5e0ff */
[----:B------:R-:W-:Y:S01]  /*0790*/  ULEA UR4, UR7, UR4, 0x3 ;  /* 0x0000000407047291 */ /* 0x000fe2000f8e18ff */
[----:B------:R-:W-:Y:S01]  /*07a0*/  IADD3 R7, P3, PT, R2, UR6, RZ ;  /* 0x0000000602077c10 */ /* 0x000fe2000ff7e0ff */
[--C-:B------:R-:W-:Y:S01]  /*07b0*/  IMAD.X R11, RZ, RZ, R0.reuse, P1 ;  /* 0x000000ffff0b7224 */ /* 0x100fe200008e0600 */
[----:B0-----:R-:W-:Y:S01]  /*07c0*/  LEA R22, P1, R6, UR16, 0x2 ;  /* 0x0000001006167c11 */ /* 0x001fe2000f8210ff */
[--C-:B------:R-:W-:Y:S01]  /*07d0*/  IMAD.X R9, RZ, RZ, R0.reuse, P2 ;  /* 0x000000ffff097224 */ /* 0x100fe200010e0600 */
[----:B------:R-:W-:Y:S01]  /*07e0*/  LEA R20, P2, R8, UR16, 0x2 ;  /* 0x0000001008147c11 */ /* 0x000fe2000f8410ff */
[----:B------:R-:W-:Y:S01]  /*07f0*/  ULEA UR5, UR7, UR5, 0x3 ;  /* 0x0000000507057291 */ /* 0x000fe2000f8e18ff */
[----:B------:R-:W-:Y:S01]  /*0800*/  LEA.HI.X R23, R6, UR17, R11, 0x2, P1 ;  /* 0x0000001106177c11 */ /* 0x000fe200088f140b */
[----:B------:R-:W-:Y:S01]  /*0810*/  ULEA UR6, UR7, UR6, 0x3 ;  /* 0x0000000607067291 */ /* 0x000fe2000f8e18ff */
[----:B------:R-:W-:Y:S01]  /*0820*/  IADD3 R6, P1, PT, R2, UR8, RZ ;  /* 0x0000000802067c10 */ /* 0x000fe2000ff3e0ff */
[----:B------:R-:W-:Y:S01]  /*0830*/  ULEA UR8, UR7, UR8, 0x3 ;  /* 0x0000000807087291 */ /* 0x000fe2000f8e18ff */
[----:B------:R-:W-:Y:S01]  /*0840*/  LEA.HI.X R21, R8, UR17, R9, 0x2, P2 ;  /* 0x0000001108157c11 */ /* 0x000fe200090f1409 */
[--C-:B------:R-:W-:Y:S01]  /*0850*/  IMAD.X R8, RZ, RZ, R0.reuse, P3 ;  /* 0x000000ffff087224 */ /* 0x100fe200018e0600 */
[C---:B------:R-:W-:Y:S01]  /*0860*/  LEA R12, P3, R7.reuse, UR16, 0x2 ;  /* 0x00000010070c7c11 */ /* 0x040fe2000f8610ff */
[----:B------:R-:W-:Y:S01]  /*0870*/  IMAD.X R11, RZ, RZ, R0, P1 ;  /* 0x000000ffff0b7224 */ /* 0x000fe200008e0600 */
[----:B------:R-:W-:Y:S01]  /*0880*/  IADD3 R9, P1, PT, R2, UR9, RZ ;  /* 0x0000000902097c10 */ /* 0x000fe2000ff3e0ff */
[----:B------:R1:W-:Y:S01]  /*0890*/  STG.E desc[UR14][R22.64], RZ ;  /* 0x000000ff16007986 */ /* 0x0003e2000c10190e */
[----:B------:R-:W-:Y:S01]  /*08a0*/  LEA.HI.X R13, R7, UR17, R8, 0x2, P3 ;  /* 0x00000011070d7c11 */ /* 0x000fe200098f1408 */
[----:B------:R-:W-:Y:S01]  /*08b0*/  ULEA UR9, UR7, UR9, 0x3 ;  /* 0x0000000907097291 */ /* 0x000fe2000f8e18ff */
[----:B------:R-:W-:Y:S01]  /*08c0*/  LEA R10, P2, R6, UR16, 0x2 ;  /* 0x00000010060a7c11 */ /* 0x000fe2000f8410ff */
[----:B------:R-:W-:Y:S01]  /*08d0*/  IMAD.X R16, RZ, RZ, R0, P1 ;  /* 0x000000ffff107224 */ /* 0x000fe200008e0600 */
[C---:B------:R-:W-:Y:S01]  /*08e0*/  LEA R8, P1, R9.reuse, UR16, 0x2 ;  /* 0x0000001009087c11 */ /* 0x040fe2000f8210ff */
[----:B------:R1:W-:Y:S01]  /*08f0*/  STG.E desc[UR14][R20.64], RZ ;  /* 0x000000ff14007986 */ /* 0x0003e2000c10190e */
[C---:B------:R-:W-:Y:S01]  /*0900*/  IADD3 R7, P3, PT, R2.reuse, UR10, RZ ;  /* 0x0000000a02077c10 */ /* 0x040fe2000ff7e0ff */
[----:B------:R-:W-:Y:S01]  /*0910*/  ULEA UR10, UR7, UR10, 0x3 ;  /* 0x0000000a070a7291 */ /* 0x000fe2000f8e18ff */
[----:B------:R-:W-:Y:S01]  /*0920*/  LEA.HI.X R9, R9, UR17, R16, 0x2, P1 ;  /* 0x0000001109097c11 */ /* 0x000fe200088f1410 */
[----:B------:R1:W-:Y:S01]  /*0930*/  STG.E desc[UR14][R12.64], RZ ;  /* 0x000000ff0c007986 */ /* 0x0003e2000c10190e */
[----:B------:R-:W-:Y:S01]  /*0940*/  IADD3 R17, P1, PT, R2, UR12, RZ ;  /* 0x0000000c02117c10 */ /* 0x000fe2000ff3e0ff */
[--C-:B------:R-:W-:Y:S01]  /*0950*/  IMAD.X R14, RZ, RZ, R0.reuse, P3 ;  /* 0x000000ffff0e7224 */ /* 0x100fe200018e0600 */
[----:B------:R-:W-:Y:S01]  /*0960*/  LEA.HI.X R11, R6, UR17, R11, 0x2, P2 ;  /* 0x00000011060b7c11 */ /* 0x000fe200090f140b */
[----:B------:R-:W-:Y:S01]  /*0970*/  ULEA UR12, UR7, UR12, 0x3 ;  /* 0x0000000c070c7291 */ /* 0x000fe2000f8e18ff */
[----:B------:R-:W-:Y:S01]  /*0980*/  IADD3 R15, P2, PT, R2, UR11, RZ ;  /* 0x0000000b020f7c10 */ /* 0x000fe2000ff5e0ff */
[--C-:B------:R-:W-:Y:S01]  /*0990*/  IMAD.X R24, RZ, RZ, R0.reuse, P1 ;  /* 0x000000ffff187224 */ /* 0x100fe200008e0600 */
[----:B------:R-:W-:Y:S01]  /*09a0*/  LEA R16, P1, R17, UR16, 0x2 ;  /* 0x0000001011107c11 */ /* 0x000fe2000f8210ff */
[----:B------:R1:W-:Y:S01]  /*09b0*/  STG.E desc[UR14][R10.64], RZ ;  /* 0x000000ff0a007986 */ /* 0x0003e2000c10190e */
[----:B------:R-:W-:Y:S01]  /*09c0*/  LEA R6, P3, R7, UR16, 0x2 ;  /* 0x0000001007067c11 */ /* 0x000fe2000f8610ff */
[----:B------:R-:W-:Y:S01]  /*09d0*/  IMAD.X R26, RZ, RZ, R0, P2 ;  /* 0x000000ffff1a7224 */ /* 0x000fe200010e0600 */
[----:B------:R-:W-:Y:S01]  /*09e0*/  LEA.HI.X R17, R17, UR17, R24, 0x2, P1 ;  /* 0x0000001111117c11 */ /* 0x000fe200088f1418 */
[----:B------:R1:W-:Y:S01]  /*09f0*/  STG.E desc[UR14][R8.64], RZ ;  /* 0x000000ff08007986 */ /* 0x0003e2000c10190e */
[----:B------:R-:W-:Y:S01]  /*0a00*/  ISETP.NE.AND P1, PT, R18, RZ, PT ;  /* 0x000000ff1200720c */ /* 0x000fe20003f25270 */
[----:B------:R-:W-:Y:S01]  /*0a10*/  ULEA UR11, UR7, UR11, 0x3 ;  /* 0x0000000b070b7291 */ /* 0x000fe2000f8e18ff */
[----:B------:R-:W-:-:S02]  /*0a20*/  LEA.HI.X R7, R7, UR17, R14, 0x2, P3 ;  /* 0x0000001107077c11 */ /* 0x000fc400098f140e */
[----:B------:R-:W-:-:S03]  /*0a30*/  LEA R14, P2, R15, UR16, 0x2 ;  /* 0x000000100f0e7c11 */ /* 0x000fc6000f8410ff */
[----:B------:R1:W-:Y:S01]  /*0a40*/  STG.E desc[UR14][R6.64], RZ ;  /* 0x000000ff06007986 */ /* 0x0003e2000c10190e */
[----:B------:R-:W-:-:S05]  /*0a50*/  LEA.HI.X R15, R15, UR17, R26, 0x2, P2 ;  /* 0x000000110f0f7c11 */ /* 0x000fca00090f141a */
[----:B------:R1:W-:Y:S04]  /*0a60*/  STG.E desc[UR14][R14.64], RZ ;  /* 0x000000ff0e007986 */ /* 0x0003e8000c10190e */
[----:B------:R1:W-:Y:S01]  /*0a70*/  STG.E desc[UR14][R16.64], RZ ;  /* 0x000000ff10007986 */ /* 0x0003e2000c10190e */
[----:B------:R-:W-:Y:S05]  /*0a80*/  @P1 BRA `(.L_x_5) ;  /* 0xfffffffc00341947 */ /* 0x000fea000383ffff */
.L_x_4:
[----:B------:R-:W-:Y:S05]  /*0a90*/  @!P0 EXIT ;  /* 0x000000000000894d */ /* 0x000fea0003800000 */
[----:B------:R-:W-:Y:S02]  /*0aa0*/  ISETP.GE.U32.AND P1, PT, R19, 0x4, PT ;  /* 0x000000041300780c */ /* 0x000fe40003f26070 */
[----:B-1----:R-:W-:-:S04]  /*0ab0*/  LOP3.LUT R17, R5, 0x3, RZ, 0xc0, !PT ;  /* 0x0000000305117812 */ /* 0x002fc800078ec0ff */
[----:B------:R-:W-:-:S07]  /*0ac0*/  ISETP.NE.AND P0, PT, R17, RZ, PT ;  /* 0x000000ff1100720c */ /* 0x000fce0003f05270 */
[----:B------:R-:W-:Y:S06]  /*0ad0*/  @!P1 BRA `(.L_x_6) ;  /* 0x0000000000689947 */ /* 0x000fec0003800000 */
[----:B------:R-:W0:Y:S01]  /*0ae0*/  LDCU.64 UR4, c[0x0][0x390] ;  /* 0x00007200ff0477ac */ /* 0x000e220008000a00 */
[C---:B------:R-:W-:Y:S02]  /*0af0*/  IMAD R7, R4.reuse, UR7, RZ ;  /* 0x0000000704077c24 */ /* 0x040fe4000f8e02ff */
[----:B------:R-:W-:-:S03]  /*0b00*/  VIADD R4, R4, 0x4 ;  /* 0x0000000404047836 */ /* 0x000fc60000000000 */
[C---:B------:R-:W-:Y:S01]  /*0b10*/  IADD3 R8, P1, PT, R7.reuse, R2, RZ ;  /* 0x0000000207087210 */ /* 0x040fe20007f3e0ff */
[----:B------:R-:W-:-:S04]  /*0b20*/  VIADD R7, R7, UR7 ;  /* 0x0000000707077c36 */ /* 0x000fc80008000000 */
[----:B------:R-:W-:Y:S01]  /*0b30*/  IMAD.X R11, RZ, RZ, R0, P1 ;  /* 0x000000ffff0b7224 */ /* 0x000fe200008e0600 */
[C---:B------:R-:W-:Y:S01]  /*0b40*/  IADD3 R12, P2, PT, R7.reuse, R2, RZ ;  /* 0x00000002070c7210 */ /* 0x040fe20007f5e0ff */
[----:B------:R-:W-:Y:S01]  /*0b50*/  VIADD R9, R7, UR7 ;  /* 0x0000000707097c36 */ /* 0x000fe20008000000 */
[----:B0-----:R-:W-:-:S04]  /*0b60*/  LEA R6, P1, R8, UR4, 0x2 ;  /* 0x0000000408067c11 */ /* 0x001fc8000f8210ff */
[CC--:B------:R-:W-:Y:S02]  /*0b70*/  IADD3 R15, P3, PT, R9.reuse, R2.reuse, RZ ;  /* 0x00000002090f7210 */ /* 0x0c0fe40007f7e0ff */
[----:B------:R-:W-:Y:S01]  /*0b80*/  LEA.HI.X R7, R8, UR5, R11, 0x2, P1 ;  /* 0x0000000508077c11 */ /* 0x000fe200088f140b */
[----:B------:R-:W-:Y:S02]  /*0b90*/  VIADD R11, R9, UR7 ;  /* 0x00000007090b7c36 */ /* 0x000fe40008000000 */
[--C-:B------:R-:W-:Y:S01]  /*0ba0*/  IMAD.X R9, RZ, RZ, R0.reuse, P2 ;  /* 0x000000ffff097224 */ /* 0x100fe200010e0600 */
[----:B------:R-:W-:Y:S01]  /*0bb0*/  LEA R8, P2, R12, UR4, 0x2 ;  /* 0x000000040c087c11 */ /* 0x000fe2000f8410ff */
[----:B------:R-:W-:Y:S01]  /*0bc0*/  IMAD.X R16, RZ, RZ, R0, P3 ;  /* 0x000000ffff107224 */ /* 0x000fe200018e0600 */
[----:B------:R-:W-:Y:S01]  /*0bd0*/  IADD3 R13, P1, PT, R11, R2, RZ ;  /* 0x000000020b0d7210 */ /* 0x000fe20007f3e0ff */
[----:B------:R0:W-:Y:S01]  /*0be0*/  STG.E desc[UR14][R6.64], RZ ;  /* 0x000000ff06007986 */ /* 0x0001e2000c10190e */
[----:B------:R-:W-:-:S02]  /*0bf0*/  LEA R10, P3, R15, UR4, 0x2 ;  /* 0x000000040f0a7c11 */ /* 0x000fc4000f8610ff */
[----:B------:R-:W-:Y:S01]  /*0c00*/  LEA.HI.X R9, R12, UR5, R9, 0x2, P2 ;  /* 0x000000050c097c11 */ /* 0x000fe200090f1409 */
[----:B------:R-:W-:Y:S01]  /*0c10*/  IMAD.X R14, RZ, RZ, R0, P1 ;  /* 0x000000ffff0e7224 */ /* 0x000fe200008e0600 */
[----:B------:R-:W-:Y:S02]  /*0c20*/  LEA R12, P1, R13, UR4, 0x2 ;  /* 0x000000040d0c7c11 */ /* 0x000fe4000f8210ff */
[----:B------:R-:W-:Y:S01]  /*0c30*/  LEA.HI.X R11, R15, UR5, R16, 0x2, P3 ;  /* 0x000000050f0b7c11 */ /* 0x000fe200098f1410 */
[----:B------:R0:W-:Y:S01]  /*0c40*/  STG.E desc[UR14][R8.64], RZ ;  /* 0x000000ff08007986 */ /* 0x0001e2000c10190e */
[----:B------:R-:W-:-:S03]  /*0c50*/  LEA.HI.X R13, R13, UR5, R14, 0x2, P1 ;  /* 0x000000050d0d7c11 */ /* 0x000fc600088f140e */
[----:B------:R0:W-:Y:S04]  /*0c60*/  STG.E desc[UR14][R10.64], RZ ;  /* 0x000000ff0a007986 */ /* 0x0001e8000c10190e */
[----:B------:R0:W-:Y:S02]  /*0c70*/  STG.E desc[UR14][R12.64], RZ ;  /* 0x000000ff0c007986 */ /* 0x0001e4000c10190e */
.L_x_6:
[----:B------:R-:W-:Y:S05]  /*0c80*/  @!P0 EXIT ;  /* 0x000000000000894d */ /* 0x000fea0003800000 */
[----:B------:R-:W-:Y:S02]  /*0c90*/  ISETP.NE.AND P1, PT, R17, 0x1, PT ;  /* 0x000000011100780c */ /* 0x000fe40003f25270 */
[----:B------:R-:W-:-:S04]  /*0ca0*/  LOP3.LUT R5, R5, 0x1, RZ, 0xc0, !PT ;  /* 0x0000000105057812 */ /* 0x000fc800078ec0ff */
[----:B------:R-:W-:-:S07]  /*0cb0*/  ISETP.NE.U32.AND P0, PT, R5, 0x1, PT ;  /* 0x000000010500780c */ /* 0x000fce0003f05070 */
[----:B------:R-:W-:Y:S06]  /*0cc0*/  @!P1 BRA `(.L_x_7) ;  /* 0x0000000000389947 */ /* 0x000fec0003800000 */
[----:B------:R-:W1:Y:S01]  /*0cd0*/  LDCU.64 UR4, c[0x0][0x390] ;  /* 0x00007200ff0477ac */ /* 0x000e620008000a00 */
[C---:B------:R-:W-:Y:S02]  /*0ce0*/  IMAD R5, R4.reuse, UR7, RZ ;  /* 0x0000000704057c24 */ /* 0x040fe4000f8e02ff */
[----:B------:R-:W-:Y:S02]  /*0cf0*/  VIADD R4, R4, 0x2 ;  /* 0x0000000204047836 */ /* 0x000fe40000000000 */
[C---:B0-----:R-:W-:Y:S01]  /*0d00*/  VIADD R7, R5.reuse, UR7 ;  /* 0x0000000705077c36 */ /* 0x041fe20008000000 */
[----:B------:R-:W-:-:S04]  /*0d10*/  IADD3 R5, P1, PT, R5, R2, RZ ;  /* 0x0000000205057210 */ /* 0x000fc80007f3e0ff */
[----:B------:R-:W-:Y:S01]  /*0d20*/  IADD3 R9, P2, PT, R7, R2, RZ ;  /* 0x0000000207097210 */ /* 0x000fe20007f5e0ff */
[----:B------:R-:W-:-:S04]  /*0d30*/  IMAD.X R10, RZ, RZ, R0, P1 ;  /* 0x000000ffff0a7224 */ /* 0x000fc800008e0600 */
[----:B------:R-:W-:Y:S01]  /*0d40*/  IMAD.X R12, RZ, RZ, R0, P2 ;  /* 0x000000ffff0c7224 */ /* 0x000fe200010e0600 */
[----:B-1----:R-:W-:Y:S02]  /*0d50*/  LEA R6, P1, R5, UR4, 0x2 ;  /* 0x0000000405067c11 */ /* 0x002fe4000f8210ff */
[----:B------:R-:W-:Y:S02]  /*0d60*/  LEA R8, P2, R9, UR4, 0x2 ;  /* 0x0000000409087c11 */ /* 0x000fe4000f8410ff */
[----:B------:R-:W-:Y:S02]  /*0d70*/  LEA.HI.X R7, R5, UR5, R10, 0x2, P1 ;  /* 0x0000000505077c11 */ /* 0x000fe400088f140a */
[----:B------:R-:W-:-:S03]  /*0d80*/  LEA.HI.X R9, R9, UR5, R12, 0x2, P2 ;  /* 0x0000000509097c11 */ /* 0x000fc600090f140c */
[----:B------:R1:W-:Y:S04]  /*0d90*/  STG.E desc[UR14][R6.64], RZ ;  /* 0x000000ff06007986 */ /* 0x0003e8000c10190e */
[----:B------:R1:W-:Y:S02]  /*0da0*/  STG.E desc[UR14][R8.64], RZ ;  /* 0x000000ff08007986 */ /* 0x0003e4000c10190e */
.L_x_7:
[----:B------:R-:W-:Y:S05]  /*0db0*/  @P0 EXIT ;  /* 0x000000000000094d */ /* 0x000fea0003800000 */
[----:B------:R-:W2:Y:S01]  /*0dc0*/  LDCU.64 UR4, c[0x0][0x390] ;  /* 0x00007200ff0477ac */ /* 0x000ea20008000a00 */
[----:B------:R-:W-:-:S05]  /*0dd0*/  IMAD R3, R4, UR7, RZ ;  /* 0x0000000704037c24 */ /* 0x000fca000f8e02ff */
[----:B------:R-:W-:-:S05]  /*0de0*/  IADD3 R2, P0, PT, R3, R2, RZ ;  /* 0x0000000203027210 */ /* 0x000fca0007f1e0ff */
[----:B------:R-:W-:Y:S01]  /*0df0*/  IMAD.X R3, RZ, RZ, R0, P0 ;  /* 0x000000ffff037224 */ /* 0x000fe200000e0600 */
[----:B--2---:R-:W-:-:S04]  /*0e00*/  LEA R4, P0, R2, UR4, 0x2 ;  /* 0x0000000402047c11 */ /* 0x004fc8000f8010ff */
[----:B------:R-:W-:-:S05]  /*0e10*/  LEA.HI.X R5, R2, UR5, R3, 0x2, P0 ;  /* 0x0000000502057c11 */ /* 0x000fca00080f1403 */
[----:B------:R-:W-:Y:S01]  /*0e20*/  STG.E desc[UR14][R4.64], RZ ;  /* 0x000000ff04007986 */ /* 0x000fe2000c10190e */
[----:B------:R-:W-:Y:S05]  /*0e30*/  EXIT ;  /* 0x000000000000794d */ /* 0x000fea0003800000 */
.L_x_8:
[----:B------:R-:W-:-:S00]  /*0e40*/  BRA `(.L_x_8) ;  /* 0xfffffffc00fc7947 */ /* 0x000fc0000383ffff */
[----:B------:R-:W-:-:S00]  /*0e50*/  NOP ;  /* 0x0000000000007918 */ /* 0x000fc00000000000 */
        /* <DEDUP_REMOVED lines=10> */
.L_x_18:


//--------------------- .text._Z10divergencePfS_S_iii --------------------------
	.section	.text._Z10divergencePfS_S_iii,"ax",@progbits
	.align	128
        .global         _Z10divergencePfS_S_iii
        .type           _Z10divergencePfS_S_iii,@function
        .size           _Z10divergencePfS_S_iii,(.L_x_19 - _Z10divergencePfS_S_iii)
        .other          _Z10divergencePfS_S_iii,@"STO_CUDA_ENTRY STV_DEFAULT"
_Z10divergencePfS_S_iii:
.text._Z10divergencePfS_S_iii:
        /* <DEDUP_REMOVED lines=9> */
[----:B0-----:R-:W-:Y:S01]  /*0090*/  IMAD R2, R3, UR4, R2 ;  /* 0x0000000403027c24 */ /* 0x001fe2000f8e0202 */
[----:B---3--:R-:W-:-:S04]  /*00a0*/  USHF.R.S32.HI UR4, URZ, 0x1f, UR8 ;  /* 0x0000001fff047899 */ /* 0x008fc80008011408 */
[----:B------:R-:W-:Y:S01]  /*00b0*/  ISETP.GE.U32.AND P1, PT, R2, UR8, PT ;  /* 0x0000000802007c0c */ /* 0x000fe2000bf26070 */
[----:B--2---:R-:W-:-:S05]  /*00c0*/  IMAD R7, R0, UR5, R7 ;  /* 0x0000000500077c24 */ /* 0x004fca000f8e0207 */
[----:B------:R-:W-:-:S04]  /*00d0*/  ISETP.GE.U32.AND P0, PT, R7, UR9, PT ;  /* 0x0000000907007c0c */ /* 0x000fc8000bf06070 */
[----:B------:R-:W-:-:S04]  /*00e0*/  ISETP.GE.U32.OR.EX P0, PT, RZ, UR4, P0, P1 ;  /* 0x00000004ff007c0c */ /* 0x000fc80008706510 */
[----:B-1----:R-:W-:-:S13]  /*00f0*/  ISETP.LT.OR P0, PT, R10, 0x1, P0 ;  /* 0x000000010a00780c */ /* 0x002fda0000701670 */
[----:B------:R-:W-:Y:S05]  /*0100*/  @P0 EXIT ;  /* 0x000000000000094d */ /* 0x000fea0003800000 */
[----:B------:R-:W-:Y:S01]  /*0110*/  UIADD3 UR5, UP0, UPT, URZ, -UR8, URZ ;  /* 0x80000008ff057290 */ /* 0x000fe2000ff1e0ff */
[----:B------:R-:W-:Y:S01]  /*0120*/  ISETP.GE.U32.AND P0, PT, R10, 0x4, PT ;  /* 0x000000040a00780c */ /* 0x000fe20003f06070 */
[----:B------:R-:W-:Y:S01]  /*0130*/  IMAD.MOV.U32 R3, RZ, RZ, RZ ;  /* 0x000000ffff037224 */ /* 0x000fe200078e00ff */
[----:B------:R-:W0:Y:S01]  /*0140*/  LDCU.64 UR10, c[0x0][0x358] ;  /* 0x00006b00ff0a77ac */ /* 0x000e220008000a00 */
[C---:B------:R-:W-:Y:S02]  /*0150*/  IMAD R11, R7.reuse, UR4, RZ ;  /* 0x00000004070b7c24 */ /* 0x040fe4000f8e02ff */
[----:B------:R-:W-:Y:S01]  /*0160*/  IMAD.U32 R8, RZ, RZ, UR5 ;  /* 0x00000005ff087e24 */ /* 0x000fe2000f8e00ff */
[----:B------:R-:W-:Y:S01]  /*0170*/  UIADD3.X UR6, UPT, UPT, URZ, ~UR4, URZ, UP0, !UPT ;  /* 0x80000004ff067290 */ /* 0x000fe200087fe4ff */
[----:B------:R-:W-:Y:S01]  /*0180*/  IMAD.WIDE.U32 R4, R7, UR8, R2 ;  /* 0x0000000807047c25 */ /* 0x000fe2000f8e0002 */
[----:B------:R-:W-:-:S04]  /*0190*/  UIMAD UR5, UR8, UR9, URZ ;  /* 0x00000009080572a4 */ /* 0x000fc8000f8e02ff */
[----:B------:R-:W-:Y:S02]  /*01a0*/  IMAD.U32 R9, RZ, RZ, UR6 ;  /* 0x00000006ff097e24 */ /* 0x000fe4000f8e00ff */
[----:B------:R-:W-:-:S03]  /*01b0*/  IMAD.WIDE.U32 R8, R7, UR8, R8 ;  /* 0x0000000807087c25 */ /* 0x000fc6000f8e0008 */
[----:B------:R-:W-:Y:S01]  /*01c0*/  IADD3 R0, P1, PT, R2, R8, RZ ;  /* 0x0000000802007210 */ /* 0x000fe20007f3e0ff */
[----:B------:R-:W-:-:S04]  /*01d0*/  IMAD.MOV.U32 R8, RZ, RZ, RZ ;  /* 0x000000ffff087224 */ /* 0x000fc800078e00ff */
[----:B------:R-:W-:Y:S02]  /*01e0*/  IMAD.X R6, R11, 0x1, R9, P1 ;  /* 0x000000010b067824 */ /* 0x000fe400008e0609 */
[----:B------:R-:W-:Y:S01]  /*01f0*/  IMAD.IADD R9, R5, 0x1, R11 ;  /* 0x0000000105097824 */ /* 0x000fe200078e020b */
[----:B0-----:R-:W-:Y:S06]  /*0200*/  @!P0 BRA `(.L_x_9) ;  /* 0x0000000400c88947 */ /* 0x001fec0003800000 */
[----:B------:R-:W-:Y:S01]  /*0210*/  LOP3.LUT R8, R10, 0x7ffffffc, RZ, 0xc0, !PT ;  /* 0x7ffffffc0a087812 */ /* 0x000fe200078ec0ff */
[----:B------:R-:W0:Y:S01]  /*0220*/  LDCU.64 UR12, c[0x0][0x380] ;  /* 0x00007000ff0c77ac */ /* 0x000e220008000a00 */
[----:B------:R-:W-:-:S03]  /*0230*/  ISETP.NE.AND P0, PT, R2, RZ, PT ;  /* 0x000000ff0200720c */ /* 0x000fc60003f05270 */
[----:B------:R-:W-:Y:S01]  /*0240*/  IMAD.MOV R10, RZ, RZ, -R8 ;  /* 0x000000ffff0a7224 */ /* 0x000fe200078e0a08 */
[----:B------:R-:W1:Y:S01]  /*0250*/  LDCU.64 UR14, c[0x0][0x388] ;  /* 0x00007100ff0e77ac */ /* 0x000e620008000a00 */
[----:B------:R-:W2:Y:S01]  /*0260*/  LDCU.64 UR16, c[0x0][0x390] ;  /* 0x00007200ff1077ac */ /* 0x000ea20008000a00 */
[----:B------:R-:W-:Y:S02]  /*0270*/  USHF.L.U32 UR7, UR5, 0x1, URZ ;  /* 0x0000000105077899 */ /* 0x000fe400080006ff */
[----:B------:R-:W-:Y:S01]  /*0280*/  UIMAD UR8, UR5, 0x3, URZ ;  /* 0x00000003050878a4 */ /* 0x000fe2000f8e02ff */
[----:B------:R-:W-:Y:S01]  /*0290*/  UMOV UR4, URZ ;  /* 0x000000ff00047c82 */ /* 0x000fe20008000000 */
[----:B------:R-:W-:-:S10]  /*02a0*/  UMOV UR6, UR5 ;  /* 0x0000000500067c82 */ /* 0x000fd40008000000 */
.L_x_10:
[----:B------:R-:W-:Y:S01]  /*02b0*/  ISETP.NE.AND P1, PT, R7, RZ, PT ;  /* 0x000000ff0700720c */ /* 0x000fe20003f25270 */
[----:B------:R-:W-:Y:S02]  /*02c0*/  USHF.R.S32.HI UR9, URZ, 0x1f, UR4 ;  /* 0x0000001fff097899 */ /* 0x000fe40008011404 */
[----:B------:R-:W-:-:S04]  /*02d0*/  IADD3 R15, P2, PT, R4, UR4, RZ ;  /* 0x00000004040f7c10 */ /* 0x000fc8000ff5e0ff */
[----:B------:R-:W-:Y:S01]  /*02e0*/  IADD3.X R16, PT, PT, R9, UR9, RZ, P2, !PT ;  /* 0x0000000909107c10 */ /* 0x000fe200097fe4ff */
[----:B------:R-:W-:-:S03]  /*02f0*/  IMAD.SHL.U32 R14, R15, 0x4, RZ ;  /* 0x000000040f0e7824 */ /* 0x000fc600078e00ff */
[----:B------:R-:W-:Y:S02]  /*0300*/  SHF.L.U64.HI R15, R15, 0x2, R16 ;  /* 0x000000020f0f7819 */ /* 0x000fe40000010210 */
[----:B---3--:R-:W-:-:S04]  /*0310*/  @P1 IADD3 R11, P3, PT, R0, UR4, RZ ;  /* 0x00000004000b1c10 */ /* 0x008fc8000ff7e0ff */
[----:B------:R-:W-:Y:S02]  /*0320*/  @P1 IADD3.X R12, PT, PT, R6, UR9, RZ, P3, !PT ;  /* 0x00000009060c1c10 */ /* 0x000fe40009ffe4ff */
[C---:B-1----:R-:W-:Y:S02]  /*0330*/  @P1 LEA R22, P2, R11.reuse, UR14, 0x2 ;  /* 0x0000000e0b161c11 */ /* 0x042fe4000f8410ff */
[C---:B------:R-:W-:Y:S02]  /*0340*/  IADD3 R18, P3, PT, R14.reuse, UR14, RZ ;  /* 0x0000000e0e127c10 */ /* 0x040fe4000ff7e0ff */
[----:B------:R-:W-:Y:S02]  /*0350*/  @P1 LEA.HI.X R23, R11, UR15, R12, 0x2, P2 ;  /* 0x0000000f0b171c11 */ /* 0x000fe400090f140c */
[----:B0-----:R-:W-:Y:S02]  /*0360*/  IADD3 R12, P2, PT, R14, UR12, RZ ;  /* 0x0000000c0e0c7c10 */ /* 0x001fe4000ff5e0ff */
[C---:B------:R-:W-:Y:S01]  /*0370*/  IADD3.X R19, PT, PT, R15.reuse, UR15, RZ, P3, !PT ;  /* 0x0000000f0f137c10 */ /* 0x040fe20009ffe4ff */
[----:B------:R-:W3:Y:S01]  /*0380*/  @P1 LDG.E R22, desc[UR10][R22.64] ;  /* 0x0000000a16161981 */ /* 0x000ee2000c1e1900 */
[----:B------:R-:W-:-:S03]  /*0390*/  IADD3.X R13, PT, PT, R15, UR13, RZ, P2, !PT ;  /* 0x0000000d0f0d7c10 */ /* 0x000fc600097fe4ff */
[----:B------:R2:W3:Y:S04]  /*03a0*/  LDG.E R17, desc[UR10][R18.64] ;  /* 0x0000000a12117981 */ /* 0x0004e8000c1e1900 */
[----:B------:R-:W4:Y:S04]  /*03b0*/  LDG.E R20, desc[UR10][R12.64] ;  /* 0x0000000a0c147981 */ /* 0x000f28000c1e1900 */
[----:B------:R0:W4:Y:S01]  /*03c0*/  @P0 LDG.E R21, desc[UR10][R12.64+-0x4] ;  /* 0xfffffc0a0c150981 */ /* 0x000122000c1e1900 */
[----:B------:R-:W-:Y:S02]  /*03d0*/  USHF.R.S32.HI UR9, URZ, 0x1f, UR6 ;  /* 0x0000001fff097899 */ /* 0x000fe40008011406 */
[----:B------:R-:W-:-:S04]  /*03e0*/  IADD3 R16, P2, PT, R4, UR6, RZ ;  /* 0x0000000604107c10 */ /* 0x000fc8000ff5e0ff */
[----:B------:R-:W-:Y:S01]  /*03f0*/  IADD3.X R11, PT, PT, R9, UR9, RZ, P2, !PT ;  /* 0x00000009090b7c10 */ /* 0x000fe200097fe4ff */
[----:B------:R-:W-:Y:S01]  /*0400*/  IMAD.SHL.U32 R24, R16, 0x4, RZ ;  /* 0x0000000410187824 */ /* 0x000fe200078e00ff */
[----:B--2---:R-:W-:Y:S02]  /*0410*/  IADD3 R18, P4, PT, R14, UR16, RZ ;  /* 0x000000100e127c10 */ /* 0x004fe4000ff9e0ff */
[----:B------:R-:W-:Y:S02]  /*0420*/  SHF.L.U64.HI R11, R16, 0x2, R11 ;  /* 0x00000002100b7819 */ /* 0x000fe4000001020b */
[C---:B------:R-:W-:Y:S02]  /*0430*/  IADD3 R16, P3, PT, R24.reuse, UR12, RZ ;  /* 0x0000000c18107c10 */ /* 0x040fe4000ff7e0ff */
[----:B------:R-:W-:Y:S02]  /*0440*/  IADD3.X R19, PT, PT, R15, UR17, RZ, P4, !PT ;  /* 0x000000110f137c10 */ /* 0x000fe4000a7fe4ff */
[----:B0-----:R-:W-:-:S04]  /*0450*/  IADD3 R12, P2, PT, R24, UR14, RZ ;  /* 0x0000000e180c7c10 */ /* 0x001fc8000ff5e0ff */
[----:B------:R-:W-:Y:S01]  /*0460*/  IADD3.X R13, PT, PT, R11, UR15, RZ, P2, !PT ;  /* 0x0000000f0b0d7c10 */ /* 0x000fe200097fe4ff */
[----:B---3--:R-:W-:Y:S01]  /*0470*/  @P1 FADD R17, R17, -R22 ;  /* 0x8000001611111221 */ /* 0x008fe20000000000 */
[----:B----4-:R-:W-:Y:S01]  /*0480*/  @P0 FADD R20, R20, -R21 ;  /* 0x8000001514140221 */ /* 0x010fe20000000000 */
[----:B------:R-:W-:-:S03]  /*0490*/  @P1 IADD3 R21, P5, PT, R0, UR6, RZ ;  /* 0x0000000600151c10 */ /* 0x000fc6000ffbe0ff */
[----:B------:R-:W-:Y:S01]  /*04a0*/  FADD R23, R17, R20 ;  /* 0x0000001411177221 */ /* 0x000fe20000000000 */
[----:B------:R-:W-:Y:S02]  /*04b0*/  @P1 IADD3.X R22, PT, PT, R6, UR9, RZ, P5, !PT ;  /* 0x0000000906161c10 */ /* 0x000fe4000affe4ff */
[----:B------:R-:W-:Y:S02]  /*04c0*/  @P1 LEA R14, P5, R21, UR14, 0x2 ;  /* 0x0000000e150e1c11 */ /* 0x000fe4000f8a10ff */
[----:B------:R-:W-:Y:S01]  /*04d0*/  IADD3.X R17, PT, PT, R11, UR13, RZ, P3, !PT ;  /* 0x0000000d0b117c10 */ /* 0x000fe20009ffe4ff */
[----:B------:R0:W-:Y:S01]  /*04e0*/  STG.E desc[UR10][R18.64], R23 ;  /* 0x0000001712007986 */ /* 0x0001e2000c10190a */
[----:B------:R-:W-:-:S03]  /*04f0*/  @P1 LEA.HI.X R15, R21, UR15, R22, 0x2, P5 ;  /* 0x0000000f150f1c11 */ /* 0x000fc6000a8f1416 */
[----:B------:R-:W2:Y:S04]  /*0500*/  LDG.E R21, desc[UR10][R16.64] ;  /* 0x0000000a10157981 */ /* 0x000ea8000c1e1900 */
[----:B------:R-:W2:Y:S04]  /*0510*/  @P0 LDG.E R20, desc[UR10][R16.64+-0x4] ;  /* 0xfffffc0a10140981 */ /* 0x000ea8000c1e1900 */
[----:B------:R1:W3:Y:S04]  /*0520*/  LDG.E R22, desc[UR10][R12.64] ;  /* 0x0000000a0c167981 */ /* 0x0002e8000c1e1900 */
[----:B------:R4:W3:Y:S01]  /*0530*/  @P1 LDG.E R15, desc[UR10][R14.64] ;  /* 0x0000000a0e0f1981 */ /* 0x0008e2000c1e1900 */
[----:B------:R-:W-:-:S02]  /*0540*/  USHF.R.S32.HI UR9, URZ, 0x1f, UR7 ;  /* 0x0000001fff097899 */ /* 0x000fc40008011407 */
[C---:B------:R-:W-:Y:S01]  /*0550*/  IADD3 R24, P2, PT, R4.reuse, UR7, RZ ;  /* 0x0000000704187c10 */ /* 0x040fe2000ff5e0ff */
[----:B------:R-:W-:-:S03]  /*0560*/  VIADD R26, R4, UR6 ;  /* 0x00000006041a7c36 */ /* 0x000fc60008000000 */
[----:B------:R-:W-:Y:S01]  /*0570*/  IADD3.X R25, PT, PT, R9, UR9, RZ, P2, !PT ;  /* 0x0000000909197c10 */ /* 0x000fe200097fe4ff */
[----:B------:R-:W-:-:S05]  /*0580*/  IMAD.SHL.U32 R26, R26, 0x4, RZ ;  /* 0x000000041a1a7824 */ /* 0x000fca00078e00ff */
[----:B-1----:R-:W-:Y:S02]  /*0590*/  IADD3 R12, P4, PT, R26, UR16, RZ ;  /* 0x000000101a0c7c10 */ /* 0x002fe4000ff9e0ff */
[----:B------:R-:W-:Y:S02]  /*05a0*/  @P1 IADD3 R17, P5, PT, R0, UR7, RZ ;  /* 0x0000000700111c10 */ /* 0x000fe4000ffbe0ff */
[----:B------:R-:W-:Y:S01]  /*05b0*/  IADD3.X R13, PT, PT, R11, UR17, RZ, P4, !PT ;  /* 0x000000110b0d7c10 */ /* 0x000fe2000a7fe4ff */
[----:B--2---:R-:W-:Y:S01]  /*05c0*/  @P0 FADD R21, R21, -R20 ;  /* 0x8000001415150221 */ /* 0x004fe20000000000 */
[C---:B------:R-:W-:Y:S01]  /*05d0*/  SHF.L.U64.HI R20, R24.reuse, 0x2, R25 ;  /* 0x0000000218147819 */ /* 0x040fe20000010219 */
[----:B------:R-:W-:-:S05]  /*05e0*/  IMAD.SHL.U32 R24, R24, 0x4, RZ ;  /* 0x0000000418187824 */ /* 0x000fca00078e00ff */
[----:B----4-:R-:W-:Y:S01]  /*05f0*/  IADD3 R14, P3, PT, R24, UR12, RZ ;  /* 0x0000000c180e7c10 */ /* 0x010fe2000ff7e0ff */
[----:B---3--:R-:W-:-:S03]  /*0600*/  @P1 FADD R22, R22, -R15 ;  /* 0x8000000f16161221 */ /* 0x008fc60000000000 */
[----:B------:R-:W-:Y:S01]  /*0610*/  IADD3.X R15, PT, PT, R20, UR13, RZ, P3, !PT ;  /* 0x0000000d140f7c10 */ /* 0x000fe20009ffe4ff */
[----:B------:R-:W-:Y:S01]  /*0620*/  FADD R21, R22, R21 ;  /* 0x0000001516157221 */ /* 0x000fe20000000000 */
[----:B------:R-:W-:Y:S02]  /*0630*/  IADD3 R16, P2, PT, R24, UR14, RZ ;  /* 0x0000000e18107c10 */ /* 0x000fe4000ff5e0ff */
[----:B------:R-:W-:Y:S02]  /*0640*/  @P1 IADD3.X R24, PT, PT, R6, UR9, RZ, P5, !PT ;  /* 0x0000000906181c10 */ /* 0x000fe4000affe4ff */
[----:B------:R1:W-:Y:S01]  /*0650*/  STG.E desc[UR10][R12.64], R21 ;  /* 0x000000150c007986 */ /* 0x0003e2000c10190a */
[----:B0-----:R-:W-:-:S03]  /*0660*/  @P1 LEA R18, P5, R17, UR14, 0x2 ;  /* 0x0000000e11121c11 */ /* 0x001fc6000f8a10ff */
[----:B------:R-:W2:Y:S04]  /*0670*/  LDG.E R11, desc[UR10][R14.64] ;  /* 0x0000000a0e0b7981 */ /* 0x000ea8000c1e1900 */
[----:B------:R0:W2:Y:S01]  /*0680*/  @P0 LDG.E R22, desc[UR10][R14.64+-0x4] ;  /* 0xfffffc0a0e160981 */ /* 0x0000a2000c1e1900 */
[----:B------:R-:W-:Y:S02]  /*0690*/  @P1 LEA.HI.X R19, R17, UR15, R24, 0x2, P5 ;  /* 0x0000000f11131c11 */ /* 0x000fe4000a8f1418 */
[----:B------:R-:W-:-:S04]  /*06a0*/  IADD3.X R17, PT, PT, R20, UR15, RZ, P2, !PT ;  /* 0x0000000f14117c10 */ /* 0x000fc800097fe4ff */
[----:B------:R-:W3:Y:S04]  /*06b0*/  @P1 LDG.E R19, desc[UR10][R18.64] ;  /* 0x0000000a12131981 */ /* 0x000ee8000c1e1900 */
[----:B------:R-:W3:Y:S01]  /*06c0*/  LDG.E R24, desc[UR10][R16.64] ;  /* 0x0000000a10187981 */ /* 0x000ee2000c1e1900 */
[----:B------:R-:W-:Y:S02]  /*06d0*/  USHF.R.S32.HI UR9, URZ, 0x1f, UR8 ;  /* 0x0000001fff097899 */ /* 0x000fe40008011408 */
[C---:B------:R-:W-:Y:S01]  /*06e0*/  IADD3 R25, P2, PT, R4.reuse, UR8, RZ ;  /* 0x0000000804197c10 */ /* 0x040fe2000ff5e0ff */
[----:B------:R-:W-:-:S04]  /*06f0*/  VIADD R23, R4, UR7 ;  /* 0x0000000704177c36 */ /* 0x000fc80008000000 */
[----:B-1----:R-:W-:Y:S01]  /*0700*/  IMAD.SHL.U32 R12, R23, 0x4, RZ ;  /* 0x00000004170c7824 */ /* 0x002fe200078e00ff */
[----:B------:R-:W-:-:S04]  /*0710*/  @P1 IADD3 R23, P3, PT, R0, UR8, RZ ;  /* 0x0000000800171c10 */ /* 0x000fc8000ff7e0ff */
[----:B------:R-:W-:Y:S02]  /*0720*/  @P1 IADD3.X R26, PT, PT, R6, UR9, RZ, P3, !PT ;  /* 0x00000009061a1c10 */ /* 0x000fe40009ffe4ff */
[----:B0-----:R-:W-:-:S04]  /*0730*/  @P1 LEA R14, P5, R23, UR14, 0x2 ;  /* 0x0000000e170e1c11 */ /* 0x001fc8000f8a10ff */
[----:B------:R-:W-:Y:S01]  /*0740*/  @P1 LEA.HI.X R15, R23, UR15, R26, 0x2, P5 ;  /* 0x0000000f170f1c11 */ /* 0x000fe2000a8f141a */
[----:B--2---:R-:W-:Y:S01]  /*0750*/  @P0 FADD R11, R11, -R22 ;  /* 0x800000160b0b0221 */ /* 0x004fe20000000000 */
[----:B------:R-:W-:-:S04]  /*0760*/  IADD3.X R22, PT, PT, R9, UR9, RZ, P2, !PT ;  /* 0x0000000909167c10 */ /* 0x000fc800097fe4ff */
[C---:B------:R-:W-:Y:S01]  /*0770*/  SHF.L.U64.HI R21, R25.reuse, 0x2, R22 ;  /* 0x0000000219157819 */ /* 0x040fe20000010216 */
[----:B------:R-:W-:Y:S01]  /*0780*/  IMAD.SHL.U32 R22, R25, 0x4, RZ ;  /* 0x0000000419167824 */ /* 0x000fe200078e00ff */
[----:B------:R-:W-:Y:S01]  /*0790*/  IADD3 R12, P2, PT, R12, UR16, RZ ;  /* 0x000000100c0c7c10 */ /* 0x000fe2000ff5e0ff */
[----:B---3--:R-:W-:-:S03]  /*07a0*/  @P1 FADD R24, R24, -R19 ;  /* 0x8000001318181221 */ /* 0x008fc60000000000 */
[----:B------:R-:W-:Y:S02]  /*07b0*/  IADD3 R16, P4, PT, R22, UR14, RZ ;  /* 0x0000000e16107c10 */ /* 0x000fe4000ff9e0ff */
[----:B------:R-:W-:Y:S01]  /*07c0*/  IADD3.X R13, PT, PT, R20, UR17, RZ, P2, !PT ;  /* 0x00000011140d7c10 */ /* 0x000fe200097fe4ff */
[----:B------:R-:W-:Y:S01]  /*07d0*/  FADD R11, R24, R11 ;  /* 0x0000000b180b7221 */ /* 0x000fe20000000000 */
[----:B------:R-:W-:Y:S02]  /*07e0*/  IADD3 R18, P3, PT, R22, UR12, RZ ;  /* 0x0000000c16127c10 */ /* 0x000fe4000ff7e0ff */
[C---:B------:R-:W-:Y:S02]  /*07f0*/  IADD3.X R17, PT, PT, R21.reuse, UR15, RZ, P4, !PT ;  /* 0x0000000f15117c10 */ /* 0x040fe4000a7fe4ff */
[----:B------:R-:W-:Y:S01]  /*0800*/  IADD3.X R19, PT, PT, R21, UR13, RZ, P3, !PT ;  /* 0x0000000d15137c10 */ /* 0x000fe20009ffe4ff */
[----:B------:R3:W-:Y:S04]  /*0810*/  STG.E desc[UR10][R12.64], R11 ;  /* 0x0000000b0c007986 */ /* 0x0007e8000c10190a */
[----:B------:R-:W2:Y:S04]  /*0820*/  @P1 LDG.E R14, desc[UR10][R14.64] ;  /* 0x0000000a0e0e1981 */ /* 0x000ea8000c1e1900 */
[----:B------:R-:W2:Y:S04]  /*0830*/  LDG.E R25, desc[UR10][R16.64] ;  /* 0x0000000a10197981 */ /* 0x000ea8000c1e1900 */
[----:B------:R-:W4:Y:S04]  /*0840*/  LDG.E R20, desc[UR10][R18.64] ;  /* 0x0000000a12147981 */ /* 0x000f28000c1e1900 */
[----:B------:R-:W4:Y:S01]  /*0850*/  @P0 LDG.E R23, desc[UR10][R18.64+-0x4] ;  /* 0xfffffc0a12170981 */ /* 0x000f22000c1e1900 */
[----:B------:R-:W-:Y:S01]  /*0860*/  VIADD R10, R10, 0x4 ;  /* 0x000000040a0a7836 */ /* 0x000fe20000000000 */
[----:B------:R-:W-:-:S02]  /*0870*/  ULEA UR6, UR5, UR6, 0x2 ;  /* 0x0000000605067291 */ /* 0x000fc4000f8e10ff */
[----:B------:R-:W-:Y:S02]  /*0880*/  ULEA UR7, UR5, UR7, 0x2 ;  /* 0x0000000705077291 */ /* 0x000fe4000f8e10ff */
[----:B------:R-:W-:Y:S02]  /*0890*/  ULEA UR8, UR5, UR8, 0x2 ;  /* 0x0000000805087291 */ /* 0x000fe4000f8e10ff */
[----:B------:R-:W-:Y:S01]  /*08a0*/  ULEA UR4, UR5, UR4, 0x2 ;  /* 0x0000000405047291 */ /* 0x000fe2000f8e10ff */
[----:B--2---:R-:W-:Y:S01]  /*08b0*/  @P1 FADD R25, R25, -R14 ;  /* 0x8000000e19191221 */ /* 0x004fe20000000000 */
[----:B------:R-:W-:Y:S01]  /*08c0*/  IADD3 R22, P1, PT, R22, UR16, RZ ;  /* 0x0000001016167c10 */ /* 0x000fe2000ff3e0ff */
[----:B----4-:R-:W-:-:S03]  /*08d0*/  @P0 FADD R20, R20, -R23 ;  /* 0x8000001714140221 */ /* 0x010fc60000000000 */
[----:B------:R-:W-:Y:S02]  /*08e0*/  IADD3.X R23, PT, PT, R21, UR17, RZ, P1, !PT ;  /* 0x0000001115177c10 */ /* 0x000fe40008ffe4ff */
[----:B------:R-:W-:Y:S01]  /*08f0*/  ISETP.NE.AND P1, PT, R10, RZ, PT ;  /* 0x000000ff0a00720c */ /* 0x000fe20003f25270 */
[----:B------:R-:W-:-:S05]  /*0900*/  FADD R25, R25, R20 ;  /* 0x0000001419197221 */ /* 0x000fca0000000000 */
[----:B------:R3:W-:Y:S07]  /*0910*/  STG.E desc[UR10][R22.64], R25 ;  /* 0x0000001916007986 */ /* 0x0007ee000c10190a */
[----:B------:R-:W-:Y:S05]  /*0920*/  @P1 BRA `(.L_x_10) ;  /* 0xfffffff800601947 */ /* 0x000fea000383ffff */
.L_x_9:
[----:B------:R-:W0:Y:S02]  /*0930*/  LDCU UR4, c[0x0][0x3a0] ;  /* 0x00007400ff0477ac */ /* 0x000e240008000800 */
[----:B0-----:R-:W-:-:S06]  /*0940*/  ULOP3.LUT UR4, UR4, 0x3, URZ, 0xc0, !UPT ;  /* 0x0000000304047892 */ /* 0x001fcc000f8ec0ff */
[----:B------:R-:W-:-:S13]  /*0950*/  ISETP.NE.AND P0, PT, RZ, UR4, PT ;  /* 0x00000004ff007c0c */ /* 0x000fda000bf05270 */
[----:B------:R-:W-:Y:S05]  /*0960*/  @!P0 EXIT ;  /* 0x000000000000894d */ /* 0x000fea0003800000 */
[----:B------:R-:W0:Y:S01]  /*0970*/  LDC R10, c[0x0][0x3a0] ;  /* 0x0000e800ff0a7b82 */ /* 0x000e220000000800 */
[----:B------:R-:W-:Y:S01]  /*0980*/  UISETP.NE.AND UP0, UPT, UR4, 0x1, UPT ;  /* 0x000000010400788c */ /* 0x000fe2000bf05270 */
[----:B0-----:R-:W-:-:S04]  /*0990*/  LOP3.LUT R10, R10, 0x1, RZ, 0xc0, !PT ;  /* 0x000000010a0a7812 */ /* 0x001fc800078ec0ff */
[----:B------:R-:W-:-:S04]  /*09a0*/  ISETP.NE.U32.AND P0, PT, R10, 0x1, PT ;  /* 0x000000010a00780c */ /* 0x000fc80003f05070 */
[----:B------:R-:W-:Y:S09]  /*09b0*/  BRA.U !UP0, `(.L_x_11) ;  /* 0x0000000108d87547 */ /* 0x000ff2000b800000 */
[----:B------:R-:W-:Y:S01]  /*09c0*/  ISETP.NE.AND P1, PT, R7, RZ, PT ;  /* 0x000000ff0700720c */ /* 0x000fe20003f25270 */
[----:B------:R-:W0:Y:S01]  /*09d0*/  LDCU.64 UR8, c[0x0][0x388] ;  /* 0x00007100ff0877ac */ /* 0x000e220008000a00 */
[----:B------:R-:W-:Y:S01]  /*09e0*/  IMAD R21, R8, UR5, RZ ;  /* 0x0000000508157c24 */ /* 0x000fe2000f8e02ff */
[----:B------:R-:W1:Y:S04]  /*09f0*/  LDCU.64 UR6, c[0x0][0x380] ;  /* 0x00007000ff0677ac */ /* 0x000e680008000a00 */
[----:B---3--:R-:W-:Y:S02]  /*0a00*/  SHF.R.S32.HI R13, RZ, 0x1f, R21 ;  /* 0x0000001fff0d7819 */ /* 0x008fe40000011415 */
[C---:B------:R-:W-:Y:S01]  /*0a10*/  IADD3 R11, P2, PT, R21.reuse, R4, RZ ;  /* 0x00000004150b7210 */ /* 0x040fe20007f5e0ff */
[----:B------:R-:W2:Y:S03]  /*0a20*/  LDCU.64 UR12, c[0x0][0x390] ;  /* 0x00007200ff0c77ac */ /* 0x000ea60008000a00 */
[----:B------:R-:W-:Y:S01]  /*0a30*/  @P1 IADD3 R12, P3, PT, R21, R0, RZ ;  /* 0x00000000150c1210 */ /* 0x000fe20007f7e0ff */
[----:B------:R-:W-:Y:S01]  /*0a40*/  IMAD.X R14, R13, 0x1, R9, P2 ;  /* 0x000000010d0e7824 */ /* 0x000fe200010e0609 */
[----:B------:R-:W-:Y:S01]  /*0a50*/  ISETP.NE.AND P2, PT, R2, RZ, PT ;  /* 0x000000ff0200720c */ /* 0x000fe20003f45270 */
[----:B------:R-:W-:-:S02]  /*0a60*/  IMAD.SHL.U32 R10, R11, 0x4, RZ ;  /* 0x000000040b0a7824 */ /* 0x000fc400078e00ff */
[----:B------:R-:W-:Y:S01]  /*0a70*/  @P1 IMAD.X R13, R13, 0x1, R6, P3 ;  /* 0x000000010d0d1824 */ /* 0x000fe200018e0606 */
[----:B0-----:R-:W-:Y:S02]  /*0a80*/  @P1 LEA R18, P3, R12, UR8, 0x2 ;  /* 0x000000080c121c11 */ /* 0x001fe4000f8610ff */
[----:B------:R-:W-:Y:S02]  /*0a90*/  SHF.L.U64.HI R11, R11, 0x2, R14 ;  /* 0x000000020b0b7819 */ /* 0x000fe4000001020e */
[----:B------:R-:W-:Y:S02]  /*0aa0*/  IADD3 R16, P4, PT, R10, UR8, RZ ;  /* 0x000000080a107c10 */ /* 0x000fe4000ff9e0ff */
[----:B------:R-:W-:Y:S02]  /*0ab0*/  @P1 LEA.HI.X R19, R12, UR9, R13, 0x2, P3 ;  /* 0x000000090c131c11 */ /* 0x000fe400098f140d */
[----:B------:R-:W-:Y:S02]  /*0ac0*/  IADD3.X R17, PT, PT, R11, UR9, RZ, P4, !PT ;  /* 0x000000090b117c10 */ /* 0x000fe4000a7fe4ff */
[----:B-1----:R-:W-:-:S02]  /*0ad0*/  IADD3 R12, P3, PT, R10, UR6, RZ ;  /* 0x000000060a0c7c10 */ /* 0x002fc4000ff7e0ff */
[----:B------:R0:W3:Y:S02]  /*0ae0*/  @P1 LDG.E R19, desc[UR10][R18.64] ;  /* 0x0000000a12131981 */ /* 0x0000e4000c1e1900 */
[----:B------:R-:W-:Y:S02]  /*0af0*/  IADD3.X R13, PT, PT, R11, UR7, RZ, P3, !PT ;  /* 0x000000070b0d7c10 */ /* 0x000fe40009ffe4ff */
[----:B------:R-:W3:Y:S04]  /*0b00*/  LDG.E R20, desc[UR10][R16.64] ;  /* 0x0000000a10147981 */ /* 0x000ee8000c1e1900 */
[----:B------:R-:W4:Y:S04]  /*0b10*/  LDG.E R15, desc[UR10][R12.64] ;  /* 0x0000000a0c0f7981 */ /* 0x000f28000c1e1900 */
[----:B------:R1:W4:Y:S01]  /*0b20*/  @P2 LDG.E R14, desc[UR10][R12.64+-0x4] ;  /* 0xfffffc0a0c0e2981 */ /* 0x000322000c1e1900 */
[----:B------:R-:W-:-:S05]  /*0b30*/  VIADD R21, R21, UR5 ;  /* 0x0000000515157c36 */ /* 0x000fca0008000000 */
[----:B------:R-:W-:Y:S02]  /*0b40*/  SHF.R.S32.HI R24, RZ, 0x1f, R21 ;  /* 0x0000001fff187819 */ /* 0x000fe40000011415 */
[----:B------:R-:W-:Y:S02]  /*0b50*/  IADD3 R22, P3, PT, R21, R4, RZ ;  /* 0x0000000415167210 */ /* 0x000fe40007f7e0ff */
[----:B--2---:R-:W-:-:S03]  /*0b60*/  IADD3 R10, P4, PT, R10, UR12, RZ ;  /* 0x0000000c0a0a7c10 */ /* 0x004fc6000ff9e0ff */
[----:B------:R-:W-:Y:S01]  /*0b70*/  IMAD.X R23, R24, 0x1, R9, P3 ;  /* 0x0000000118177824 */ /* 0x000fe200018e0609 */
[----:B------:R-:W-:Y:S02]  /*0b80*/  @P1 IADD3 R21, P3, PT, R21, R0, RZ ;  /* 0x0000000015151210 */ /* 0x000fe40007f7e0ff */
[----:B------:R-:W-:Y:S02]  /*0b90*/  IADD3.X R11, PT, PT, R11, UR13, RZ, P4, !PT ;  /* 0x0000000d0b0b7c10 */ /* 0x000fe4000a7fe4ff */
[----:B0-----:R-:W-:Y:S01]  /*0ba0*/  SHF.L.U64.HI R18, R22, 0x2, R23 ;  /* 0x0000000216127819 */ /* 0x001fe20000010217 */
[----:B---3--:R-:W-:Y:S01]  /*0bb0*/  @P1 FADD R20, R20, -R19 ;  /* 0x8000001314141221 */ /* 0x008fe20000000000 */
[----:B------:R-:W-:Y:S02]  /*0bc0*/  IMAD.SHL.U32 R19, R22, 0x4, RZ ;  /* 0x0000000416137824 */ /* 0x000fe400078e00ff */
[----:B------:R-:W-:Y:S01]  /*0bd0*/  @P1 IMAD.X R22, R24, 0x1, R6, P3 ;  /* 0x0000000118161824 */ /* 0x000fe200018e0606 */
[----:B-1----:R-:W-:-:S02]  /*0be0*/  @P1 LEA R12, P3, R21, UR8, 0x2 ;  /* 0x00000008150c1c11 */ /* 0x002fc4000f8610ff */
[----:B------:R-:W-:Y:S01]  /*0bf0*/  IADD3 R16, P4, PT, R19, UR6, RZ ;  /* 0x0000000613107c10 */ /* 0x000fe2000ff9e0ff */
[----:B----4-:R-:W-:Y:S01]  /*0c00*/  @P2 FADD R15, R15, -R14 ;  /* 0x8000000e0f0f2221 */ /* 0x010fe20000000000 */
[----:B------:R-:W-:Y:S02]  /*0c10*/  IADD3 R14, P5, PT, R19, UR8, RZ ;  /* 0x00000008130e7c10 */ /* 0x000fe4000ffbe0ff */
[----:B------:R-:W-:Y:S01]  /*0c20*/  @P1 LEA.HI.X R13, R21, UR9, R22, 0x2, P3 ;  /* 0x00000009150d1c11 */ /* 0x000fe200098f1416 */
[----:B------:R-:W-:Y:S01]  /*0c30*/  FADD R23, R20, R15 ;  /* 0x0000000f14177221 */ /* 0x000fe20000000000 */
[C---:B------:R-:W-:Y:S02]  /*0c40*/  IADD3.X R15, PT, PT, R18.reuse, UR9, RZ, P5, !PT ;  /* 0x00000009120f7c10 */ /* 0x040fe4000affe4ff */
[----:B------:R-:W-:Y:S02]  /*0c50*/  IADD3.X R17, PT, PT, R18, UR7, RZ, P4, !PT ;  /* 0x0000000712117c10 */ /* 0x000fe4000a7fe4ff */
[----:B------:R0:W-:Y:S04]  /*0c60*/  STG.E desc[UR10][R10.64], R23 ;  /* 0x000000170a007986 */ /* 0x0001e8000c10190a */
[----:B------:R-:W2:Y:S04]  /*0c70*/  LDG.E R25, desc[UR10][R14.64] ;  /* 0x0000000a0e197981 */ /* 0x000ea8000c1e1900 */
[----:B------:R-:W2:Y:S04]  /*0c80*/  @P1 LDG.E R12, desc[UR10][R12.64] ;  /* 0x0000000a0c0c1981 */ /* 0x000ea8000c1e1900 */
[----:B------:R-:W3:Y:S04]  /*0c90*/  LDG.E R22, desc[UR10][R16.64] ;  /* 0x0000000a10167981 */ /* 0x000ee8000c1e1900 */
[----:B------:R-:W3:Y:S01]  /*0ca0*/  @P2 LDG.E R21, desc[UR10][R16.64+-0x4] ;  /* 0xfffffc0a10152981 */ /* 0x000ee2000c1e1900 */
[----:B------:R-:W-:-:S02]  /*0cb0*/  VIADD R8, R8, 0x2 ;  /* 0x0000000208087836 */ /* 0x000fc40000000000 */
[----:B--2---:R-:W-:Y:S01]  /*0cc0*/  @P1 FADD R25, R25, -R12 ;  /* 0x8000000c19191221 */ /* 0x004fe20000000000 */
[----:B------:R-:W-:Y:S01]  /*0cd0*/  IADD3 R20, P1, PT, R19, UR12, RZ ;  /* 0x0000000c13147c10 */ /* 0x000fe2000ff3e0ff */
[----:B---3--:R-:W-:-:S03]  /*0ce0*/  @P2 FADD R22, R22, -R21 ;  /* 0x8000001516162221 */ /* 0x008fc60000000000 */
[----:B------:R-:W-:Y:S01]  /*0cf0*/  IADD3.X R21, PT, PT, R18, UR13, RZ, P1, !PT ;  /* 0x0000000d12157c10 */ /* 0x000fe20008ffe4ff */
[----:B------:R-:W-:-:S05]  /*0d00*/  FADD R25, R25, R22 ;  /* 0x0000001619197221 */ /* 0x000fca0000000000 */
[----:B------:R0:W-:Y:S03]  /*0d10*/  STG.E desc[UR10][R20.64], R25 ;  /* 0x0000001914007986 */ /* 0x0001e6000c10190a */
.L_x_11:
[----:B------:R-:W-:Y:S05]  /*0d20*/  @P0 EXIT ;  /* 0x000000000000094d */ /* 0x000fea0003800000 */
[----:B------:R-:W-:Y:S01]  /*0d30*/  ISETP.NE.AND P0, PT, R7, RZ, PT ;  /* 0x000000ff0700720c */ /* 0x000fe20003f05270 */
[----:B------:R-:W1:Y:S01]  /*0d40*/  LDCU.64 UR6, c[0x0][0x388] ;  /* 0x00007100ff0677ac */ /* 0x000e620008000a00 */
[----:B------:R-:W-:Y:S01]  /*0d50*/  IMAD R3, R8, UR5, RZ ;  /* 0x0000000508037c24 */ /* 0x000fe2000f8e02ff */
[----:B------:R-:W-:Y:S01]  /*0d60*/  ISETP.NE.AND P3, PT, R2, RZ, PT ;  /* 0x000000ff0200720c */ /* 0x000fe20003f65270 */
[----:B------:R-:W2:Y:S03]  /*0d70*/  LDCU.64 UR4, c[0x0][0x380] ;  /* 0x00007000ff0477ac */ /* 0x000ea60008000a00 */
[----:B------:R-:W-:Y:S02]  /*0d80*/  IADD3 R5, P1, PT, R3, R4, RZ ;  /* 0x0000000403057210 */ /* 0x000fe40007f3e0ff */
[----:B------:R-:W-:-:S04]  /*0d90*/  SHF.R.S32.HI R4, RZ, 0x1f, R3 ;  /* 0x0000001fff047819 */ /* 0x000fc80000011403 */
[----:B------:R-:W-:Y:S01]  /*0da0*/  @P0 IADD3 R0, P2, PT, R3, R0, RZ ;  /* 0x0000000003000210 */ /* 0x000fe20007f5e0ff */
[----:B------:R-:W-:-:S04]  /*0db0*/  IMAD.X R8, R4, 0x1, R9, P1 ;  /* 0x0000000104087824 */ /* 0x000fc800008e0609 */
[----:B------:R-:W-:Y:S01]  /*0dc0*/  @P0 IMAD.X R3, R4, 0x1, R6, P2 ;  /* 0x0000000104030824 */ /* 0x000fe200010e0606 */
[C---:B-1----:R-:W-:Y:S01]  /*0dd0*/  @P0 LEA R4, P1, R0.reuse, UR6, 0x2 ;  /* 0x0000000600040c11 */ /* 0x042fe2000f8210ff */
[C---:B------:R-:W-:Y:S01]  /*0de0*/  IMAD.SHL.U32 R6, R5.reuse, 0x4, RZ ;  /* 0x0000000405067824 */ /* 0x040fe200078e00ff */
[----:B0-----:R-:W-:Y:S02]  /*0df0*/  SHF.L.U64.HI R10, R5, 0x2, R8 ;  /* 0x00000002050a7819 */ /* 0x001fe40000010208 */
[----:B------:R-:W-:Y:S02]  /*0e00*/  @P0 LEA.HI.X R5, R0, UR7, R3, 0x2, P1 ;  /* 0x0000000700050c11 */ /* 0x000fe400088f1403 */
[C---:B------:R-:W-:Y:S02]  /*0e10*/  IADD3 R2, P2, PT, R6.reuse, UR6, RZ ;  /* 0x0000000606027c10 */ /* 0x040fe4000ff5e0ff */
[----:B--2---:R-:W-:Y:S01]  /*0e20*/  IADD3 R8, P1, PT, R6, UR4, RZ ;  /* 0x0000000406087c10 */ /* 0x004fe2000ff3e0ff */
[----:B------:R-:W2:Y:S01]  /*0e30*/  @P0 LDG.E R4, desc[UR10][R4.64] ;  /* 0x0000000a04040981 */ /* 0x000ea2000c1e1900 */
[----:B------:R-:W-:-:S02]  /*0e40*/  IADD3.X R3, PT, PT, R10, UR7, RZ, P2, !PT ;  /* 0x000000070a037c10 */ /* 0x000fc400097fe4ff */
[----:B------:R-:W-:Y:S01]  /*0e50*/  IADD3.X R9, PT, PT, R10, UR5, RZ, P1, !PT ;  /* 0x000000050a097c10 */ /* 0x000fe20008ffe4ff */
[----:B------:R-:W0:Y:S02]  /*0e60*/  LDCU.64 UR4, c[0x0][0x390] ;  /* 0x00007200ff0477ac */ /* 0x000e240008000a00 */
[----:B---3--:R-:W2:Y:S04]  /*0e70*/  LDG.E R11, desc[UR10][R2.64] ;  /* 0x0000000a020b7981 */ /* 0x008ea8000c1e1900 */
[----:B------:R-:W3:Y:S04]  /*0e80*/  LDG.E R0, desc[UR10][R8.64] ;  /* 0x0000000a08007981 */ /* 0x000ee8000c1e1900 */
[----:B------:R-:W3:Y:S01]  /*0e90*/  @P3 LDG.E R7, desc[UR10][R8.64+-0x4] ;  /* 0xfffffc0a08073981 */ /* 0x000ee2000c1e1900 */
[----:B--2---:R-:W-:Y:S01]  /*0ea0*/  @P0 FADD R11, R11, -R4 ;  /* 0x800000040b0b0221 */ /* 0x004fe20000000000 */
[----:B0-----:R-:W-:Y:S01]  /*0eb0*/  IADD3 R6, P0, PT, R6, UR4, RZ ;  /* 0x0000000406067c10 */ /* 0x001fe2000ff1e0ff */
[----:B---3--:R-:W-:-:S03]  /*0ec0*/  @P3 FADD R0, R0, -R7 ;  /* 0x8000000700003221 */ /* 0x008fc60000000000 */
[----:B------:R-:W-:Y:S01]  /*0ed0*/  IADD3.X R7, PT, PT, R10, UR5, RZ, P0, !PT ;  /* 0x000000050a077c10 */ /* 0x000fe200087fe4ff */
[----:B------:R-:W-:-:S05]  /*0ee0*/  FADD R11, R11, R0 ;  /* 0x000000000b0b7221 */ /* 0x000fca0000000000 */
[----:B------:R-:W-:Y:S01]  /*0ef0*/  STG.E desc[UR10][R6.64], R11 ;  /* 0x0000000b06007986 */ /* 0x000fe2000c10190a */
[----:B------:R-:W-:Y:S05]  /*0f00*/  EXIT ;  /* 0x000000000000794d */ /* 0x000fea0003800000 */
.L_x_12:
        /* <DEDUP_REMOVED lines=15> */
.L_x_19:


//--------------------- .text._Z8gradientPfS_S_iii --------------------------
	.section	.text._Z8gradientPfS_S_iii,"ax",@progbits
	.align	128
        .global         _Z8gradientPfS_S_iii
        .type           _Z8gradientPfS_S_iii,@function
        .size           _Z8gradientPfS_S_iii,(.L_x_20 - _Z8gradientPfS_S_iii)
        .other          _Z8gradientPfS_S_iii,@"STO_CUDA_ENTRY STV_DEFAULT"
_Z8gradientPfS_S_iii:
.text._Z8gradientPfS_S_iii:
[----:B------:R-:W-:Y:S01]  /*0000*/  LDC R1, c[0x0][0x37c] ;  /* 0x0000df00ff017b82 */ /* 0x000fe20000000800 */
[----:B------:R-:W0:Y:S01]  /*0010*/  S2R R6, SR_TID.X ;  /* 0x0000000000067919 */ /* 0x000e220000002100 */
[----:B------:R-:W0:Y:S01]  /*0020*/  LDCU UR4, c[0x0][0x360] ;  /* 0x00006c00ff0477ac */ /* 0x000e220008000800 */
[----:B------:R-:W0:Y:S01]  /*0030*/  S2R R7, SR_CTAID.X ;  /* 0x0000000000077919 */ /* 0x000e220000002500 */
[----:B------:R-:W1:Y:S01]  /*0040*/  LDCU UR5, c[0x0][0x364] ;  /* 0x00006c80ff0577ac */ /* 0x000e620008000800 */
[----:B------:R-:W1:Y:S01]  /*0050*/  S2R R9, SR_TID.Y ;  /* 0x0000000000097919 */ /* 0x000e620000002200 */
[----:B------:R-:W2:Y:S01]  /*0060*/  LDCU.64 UR6, c[0x0][0x398] ;  /* 0x00007300ff0677ac */ /* 0x000ea20008000a00 */
[----:B------:R-:W1:Y:S01]  /*0070*/  S2R R0, SR_CTAID.Y ;  /* 0x0000000000007919 */ /* 0x000e620000002600 */
[----:B0-----:R-:W-:Y:S01]  /*0080*/  IMAD R6, R7, UR4, R6 ;  /* 0x0000000407067c24 */ /* 0x001fe2000f8e0206 */
[----:B--2---:R-:W-:-:S04]  /*0090*/  USHF.R.S32.HI UR4, URZ, 0x1f, UR6 ;  /* 0x0000001fff047899 */ /* 0x004fc80008011406 */
[----:B------:R-:W-:Y:S01]  /*00a0*/  ISETP.GE.U32.AND P1, PT, R6, UR6, PT ;  /* 0x0000000606007c0c */ /* 0x000fe2000bf26070 */
[----:B-1----:R-:W-:-:S05]  /*00b0*/  IMAD R9, R0, UR5, R9 ;  /* 0x0000000500097c24 */ /* 0x002fca000f8e0209 */
[----:B------:R-:W-:-:S04]  /*00c0*/  ISETP.GE.U32.AND P0, PT, R9, UR7, PT ;  /* 0x0000000709007c0c */ /* 0x000fc8000bf06070 */
[----:B------:R-:W-:-:S13]  /*00d0*/  ISETP.GE.U32.OR.EX P0, PT, RZ, UR4, P0, P1 ;  /* 0x00000004ff007c0c */ /* 0x000fda0008706510 */
[----:B------:R-:W-:Y:S05]  /*00e0*/  @P0 EXIT ;  /* 0x000000000000094d */ /* 0x000fea0003800000 */
[----:B------:R-:W0:Y:S02]  /*00f0*/  LDC R11, c[0x0][0x3a0] ;  /* 0x0000e800ff0b7b82 */ /* 0x000e240000000800 */
[----:B0-----:R-:W-:-:S13]  /*0100*/  ISETP.GE.AND P0, PT, R11, 0x1, PT ;  /* 0x000000010b00780c */ /* 0x001fda0003f06270 */
[----:B------:R-:W-:Y:S05]  /*0110*/  @!P0 EXIT ;  /* 0x000000000000894d */ /* 0x000fea0003800000 */
[----:B------:R-:W-:Y:S01]  /*0120*/  VIADD R4, R6, 0x1 ;  /* 0x0000000106047836 */ /* 0x000fe20000000000 */
[----:B------:R-:W0:Y:S01]  /*0130*/  LDCU.64 UR18, c[0x0][0x358] ;  /* 0x00006b00ff1277ac */ /* 0x000e220008000a00 */
[----:B------:R-:W-:Y:S02]  /*0140*/  VIADD R0, R9, 0x1 ;  /* 0x0000000109007836 */ /* 0x000fe40000000000 */
[----:B------:R-:W-:Y:S01]  /*0150*/  IMAD.U32 R2, RZ, RZ, UR6 ;  /* 0x00000006ff027e24 */ /* 0x000fe2000f8e00ff */
[----:B------:R-:W-:Y:S01]  /*0160*/  ISETP.GE.AND P0, PT, R4, UR6, PT ;  /* 0x0000000604007c0c */ /* 0x000fe2000bf06270 */
[----:B------:R-:W-:Y:S01]  /*0170*/  IMAD.U32 R3, RZ, RZ, UR7 ;  /* 0x00000007ff037e24 */ /* 0x000fe2000f8e00ff */
[----:B------:R-:W-:Y:S01]  /*0180*/  ISETP.GE.AND P1, PT, R0, UR7, PT ;  /* 0x0000000700007c0c */ /* 0x000fe2000bf26270 */
[----:B------:R-:W-:Y:S01]  /*0190*/  IMAD.MOV.U32 R7, RZ, RZ, RZ ;  /* 0x000000ffff077224 */ /* 0x000fe200078e00ff */
[----:B------:R-:W-:Y:S01]  /*01a0*/  UIMAD UR5, UR6, UR7, URZ ;  /* 0x00000007060572a4 */ /* 0x000fe2000f8e02ff */
[----:B------:R-:W-:-:S08]  /*01b0*/  IMAD.MOV.U32 R12, RZ, RZ, RZ ;  /* 0x000000ffff0c7224 */ /* 0x000fd000078e00ff */
[----:B------:R-:W-:Y:S01]  /*01c0*/  @P0 VIADD R4, R2, 0xffffffff ;  /* 0xffffffff02040836 */ /* 0x000fe20000000000 */
[----:B------:R-:W-:Y:S01]  /*01d0*/  ISETP.GE.U32.AND P0, PT, R11, 0x8, PT ;  /* 0x000000080b00780c */ /* 0x000fe20003f06070 */
[----:B------:R-:W-:Y:S02]  /*01e0*/  @P1 VIADD R0, R3, 0xffffffff ;  /* 0xffffffff03001836 */ /* 0x000fe40000000000 */
[----:B------:R-:W-:Y:S01]  /*01f0*/  IMAD.WIDE.U32 R2, R9, UR6, R6 ;  /* 0x0000000609027c25 */ /* 0x000fe2000f8e0006 */
[----:B------:R-:W-:-:S03]  /*0200*/  SHF.R.S32.HI R5, RZ, 0x1f, R4 ;  /* 0x0000001fff057819 */ /* 0x000fc60000011404 */
[----:B------:R-:W-:Y:S02]  /*0210*/  IMAD R13, R0, UR6, RZ ;  /* 0x00000006000d7c24 */ /* 0x000fe4000f8e02ff */
[----:B------:R-:W-:-:S03]  /*0220*/  IMAD.WIDE.U32 R4, R9, UR6, R4 ;  /* 0x0000000609047c25 */ /* 0x000fc6000f8e0004 */
[----:B------:R-:W-:Y:S01]  /*0230*/  IADD3 R10, P1, PT, R6, R13, RZ ;  /* 0x0000000d060a7210 */ /* 0x000fe20007f3e0ff */
[----:B------:R-:W-:-:S03]  /*0240*/  IMAD R7, R9, UR4, RZ ;  /* 0x0000000409077c24 */ /* 0x000fc6000f8e02ff */
[----:B------:R-:W-:Y:S01]  /*0250*/  LEA.HI.X.SX32 R8, R13, RZ, 0x1, P1 ;  /* 0x000000ff0d087211 */ /* 0x000fe200008f0eff */
[----:B------:R-:W-:Y:S02]  /*0260*/  IMAD.IADD R9, R7, 0x1, R3 ;  /* 0x0000000107097824 */ /* 0x000fe400078e0203 */
[----:B------:R-:W-:Y:S01]  /*0270*/  IMAD.IADD R0, R5, 0x1, R7 ;  /* 0x0000000105007824 */ /* 0x000fe200078e0207 */
[----:B0-----:R-:W-:Y:S06]  /*0280*/  @!P0 BRA `(.L_x_13) ;  /* 0x0000000c00c08947 */ /* 0x001fec0003800000 */
[----:B------:R-:W-:Y:S01]  /*0290*/  LOP3.LUT R6, R11, 0x7ffffff8, RZ, 0xc0, !PT ;  /* 0x7ffffff80b067812 */ /* 0x000fe200078ec0ff */
[----:B------:R-:W-:Y:S01]  /*02a0*/  USHF.L.U32 UR7, UR5, 0x1, URZ ;  /* 0x0000000105077899 */ /* 0x000fe200080006ff */
[----:B------:R-:W0:Y:S03]  /*02b0*/  LDCU.64 UR20, c[0x0][0x390] ;  /* 0x00007200ff1477ac */ /* 0x000e260008000a00 */
[----:B------:R-:W-:Y:S01]  /*02c0*/  IMAD.MOV R6, RZ, RZ, -R6 ;  /* 0x000000ffff067224 */ /* 0x000fe200078e0a06 */
[----:B------:R-:W1:Y:S01]  /*02d0*/  LDCU.128 UR8, c[0x0][0x380] ;  /* 0x00007000ff0877ac */ /* 0x000e620008000c00 */
[----:B------:R-:W-:Y:S02]  /*02e0*/  UIMAD UR12, UR5, 0x3, URZ ;  /* 0x00000003050c78a4 */ /* 0x000fe4000f8e02ff */
[----:B------:R-:W-:Y:S02]  /*02f0*/  USHF.L.U32 UR13, UR5, 0x2, URZ ;  /* 0x00000002050d7899 */ /* 0x000fe400080006ff */
[----:B------:R-:W-:-:S02]  /*0300*/  UIMAD UR14, UR5, 0x5, URZ ;  /* 0x00000005050e78a4 */ /* 0x000fc4000f8e02ff */
[----:B------:R-:W-:Y:S02]  /*0310*/  UIMAD UR15, UR5, 0x6, URZ ;  /* 0x00000006050f78a4 */ /* 0x000fe4000f8e02ff */
[----:B------:R-:W-:Y:S01]  /*0320*/  UIMAD UR16, UR5, 0x7, URZ ;  /* 0x00000007051078a4 */ /* 0x000fe2000f8e02ff */
[----:B------:R-:W-:Y:S01]  /*0330*/  UMOV UR4, URZ ;  /* 0x000000ff00047c82 */ /* 0x000fe20008000000 */
[----:B------:R-:W-:-:S10]  /*0340*/  UMOV UR6, UR5 ;  /* 0x0000000500067c82 */ /* 0x000fd40008000000 */
.L_x_14:
[----:B------:R-:W-:Y:S02]  /*0350*/  USHF.R.S32.HI UR17, URZ, 0x1f, UR4 ;  /* 0x0000001fff117899 */ /* 0x000fe40008011404 */
[----:B------:R-:W-:Y:S02]  /*0360*/  IADD3 R16, P1, PT, R2, UR4, RZ ;  /* 0x0000000402107c10 */ /* 0x000fe4000ff3e0ff */
[----:B------:R-:W-:-:S03]  /*0370*/  IADD3 R13, P0, PT, R4, UR4, RZ ;  /* 0x00000004040d7c10 */ /* 0x000fc6000ff1e0ff */
[----:B------:R-:W-:Y:S01]  /*0380*/  IMAD.SHL.U32 R15, R16, 0x4, RZ ;  /* 0x00000004100f7824 */ /* 0x000fe200078e00ff */
[----:B------:R-:W-:Y:S02]  /*0390*/  IADD3.X R7, PT, PT, R9, UR17, RZ, P1, !PT ;  /* 0x0000001109077c10 */ /* 0x000fe40008ffe4ff */
[----:B------:R-:W-:Y:S02]  /*03a0*/  IADD3.X R14, PT, PT, R0, UR17, RZ, P0, !PT ;  /* 0x00000011000e7c10 */ /* 0x000fe400087fe4ff */
[----:B-1----:R-:W-:Y:S02]  /*03b0*/  LEA R22, P0, R13, UR8, 0x2 ;  /* 0x000000080d167c11 */ /* 0x002fe4000f8010ff */
[----:B------:R-:W-:Y:S02]  /*03c0*/  SHF.L.U64.HI R16, R16, 0x2, R7 ;  /* 0x0000000210107819 */ /* 0x000fe40000010207 */
[----:B------:R-:W-:Y:S02]  /*03d0*/  IADD3 R12, P1, PT, R15, UR8, RZ ;  /* 0x000000080f0c7c10 */ /* 0x000fe4000ff3e0ff */
[----:B--2---:R-:W-:-:S02]  /*03e0*/  LEA.HI.X R23, R13, UR9, R14, 0x2, P0 ;  /* 0x000000090d177c11 */ /* 0x004fc400080f140e */
[----:B------:R-:W-:-:S03]  /*03f0*/  IADD3.X R13, PT, PT, R16, UR9, RZ, P1, !PT ;  /* 0x00000009100d7c10 */ /* 0x000fc60008ffe4ff */
[----:B------:R-:W2:Y:S04]  /*0400*/  LDG.E R22, desc[UR18][R22.64] ;  /* 0x0000001216167981 */ /* 0x000ea8000c1e1900 */
[----:B------:R-:W2:Y:S01]  /*0410*/  LDG.E R7, desc[UR18][R12.64] ;  /* 0x000000120c077981 */ /* 0x000ea2000c1e1900 */
[----:B------:R-:W-:-:S04]  /*0420*/  IADD3 R14, P0, PT, R10, UR4, RZ ;  /* 0x000000040a0e7c10 */ /* 0x000fc8000ff1e0ff */
[----:B------:R-:W-:Y:S02]  /*0430*/  IADD3.X R17, PT, PT, R8, UR17, RZ, P0, !PT ;  /* 0x0000001108117c10 */ /* 0x000fe400087fe4ff */
[----:B------:R-:W-:Y:S02]  /*0440*/  IADD3 R20, P0, PT, R15, UR10, RZ ;  /* 0x0000000a0f147c10 */ /* 0x000fe4000ff1e0ff */
[----:B------:R-:W-:Y:S02]  /*0450*/  LEA R18, P1, R14, UR8, 0x2 ;  /* 0x000000080e127c11 */ /* 0x000fe4000f8210ff */
[----:B------:R-:W-:Y:S02]  /*0460*/  IADD3.X R21, PT, PT, R16, UR11, RZ, P0, !PT ;  /* 0x0000000b10157c10 */ /* 0x000fe400087fe4ff */
[----:B------:R-:W-:Y:S01]  /*0470*/  LEA.HI.X R19, R14, UR9, R17, 0x2, P1 ;  /* 0x000000090e137c11 */ /* 0x000fe200088f1411 */
[----:B--2---:R-:W-:-:S05]  /*0480*/  FADD R25, R22, -R7 ;  /* 0x8000000716197221 */ /* 0x004fca0000000000 */
[----:B------:R0:W-:Y:S04]  /*0490*/  STG.E desc[UR18][R20.64], R25 ;  /* 0x0000001914007986 */ /* 0x0001e8000c101912 */
[----:B------:R1:W2:Y:S04]  /*04a0*/  LDG.E R27, desc[UR18][R12.64] ;  /* 0x000000120c1b7981 */ /* 0x0002a8000c1e1900 */
[----:B------:R-:W2:Y:S01]  /*04b0*/  LDG.E R18, desc[UR18][R18.64] ;  /* 0x0000001212127981 */ /* 0x000ea2000c1e1900 */
[----:B------:R-:W-:Y:S02]  /*04c0*/  USHF.R.S32.HI UR17, URZ, 0x1f, UR6 ;  /* 0x0000001fff117899 */ /* 0x000fe40008011406 */
[----:B------:R-:W-:-:S04]  /*04d0*/  IADD3 R17, P0, PT, R2, UR6, RZ ;  /* 0x0000000602117c10 */ /* 0x000fc8000ff1e0ff */
[----:B------:R-:W-:Y:S02]  /*04e0*/  IADD3.X R14, PT, PT, R9, UR17, RZ, P0, !PT ;  /* 0x00000011090e7c10 */ /* 0x000fe400087fe4ff */
[----:B------:R-:W-:Y:S02]  /*04f0*/  IADD3 R22, P0, PT, R4, UR6, RZ ;  /* 0x0000000604167c10 */ /* 0x000fe4000ff1e0ff */
[C---:B------:R-:W-:Y:S01]  /*0500*/  SHF.L.U64.HI R7, R17.reuse, 0x2, R14 ;  /* 0x0000000211077819 */ /* 0x040fe2000001020e */
[----:B------:R-:W-:Y:S01]  /*0510*/  IMAD.SHL.U32 R17, R17, 0x4, RZ ;  /* 0x0000000411117824 */ /* 0x000fe200078e00ff */
[----:B------:R-:W-:Y:S02]  /*0520*/  IADD3.X R23, PT, PT, R0, UR17, RZ, P0, !PT ;  /* 0x0000001100177c10 */ /* 0x000fe400087fe4ff */
[----:B0-----:R-:W-:Y:S02]  /*0530*/  IADD3 R20, P0, PT, R15, UR20, RZ ;  /* 0x000000140f147c10 */ /* 0x001fe4000ff1e0ff */
[----:B------:R-:W-:-:S02]  /*0540*/  LEA R14, P1, R22, UR8, 0x2 ;  /* 0x00000008160e7c11 */ /* 0x000fc4000f8210ff */
[----:B-1----:R-:W-:Y:S02]  /*0550*/  IADD3 R12, P2, PT, R17, UR8, RZ ;  /* 0x00000008110c7c10 */ /* 0x002fe4000ff5e0ff */
[----:B------:R-:W-:Y:S02]  /*0560*/  IADD3.X R21, PT, PT, R16, UR21, RZ, P0, !PT ;  /* 0x0000001510157c10 */ /* 0x000fe400087fe4ff */
[----:B------:R-:W-:Y:S02]  /*0570*/  LEA.HI.X R15, R22, UR9, R23, 0x2, P1 ;  /* 0x00000009160f7c11 */ /* 0x000fe400088f1417 */
[----:B------:R-:W-:Y:S01]  /*0580*/  IADD3.X R13, PT, PT, R7, UR9, RZ, P2, !PT ;  /* 0x00000009070d7c10 */ /* 0x000fe200097fe4ff */
[----:B--2---:R-:W-:-:S05]  /*0590*/  FADD R27, R18, -R27 ;  /* 0x8000001b121b7221 */ /* 0x004fca0000000000 */
[----:B------:R0:W-:Y:S04]  /*05a0*/  STG.E desc[UR18][R20.64], R27 ;  /* 0x0000001b14007986 */ /* 0x0001e8000c101912 */
[----:B------:R-:W2:Y:S04]  /*05b0*/  LDG.E R14, desc[UR18][R14.64] ;  /* 0x000000120e0e7981 */ /* 0x000ea8000c1e1900 */
[----:B------:R-:W2:Y:S01]  /*05c0*/  LDG.E R25, desc[UR18][R12.64] ;  /* 0x000000120c197981 */ /* 0x000ea2000c1e1900 */
[----:B------:R-:W-:-:S04]  /*05d0*/  IADD3 R16, P0, PT, R10, UR6, RZ ;  /* 0x000000060a107c10 */ /* 0x000fc8000ff1e0ff */
[----:B------:R-:W-:Y:S02]  /*05e0*/  IADD3.X R19, PT, PT, R8, UR17, RZ, P0, !PT ;  /* 0x0000001108137c10 */ /* 0x000fe400087fe4ff */
[----:B------:R-:W-:Y:S02]  /*05f0*/  IADD3 R22, P0, PT, R17, UR10, RZ ;  /* 0x0000000a11167c10 */ /* 0x000fe4000ff1e0ff */
[C---:B------:R-:W-:Y:S02]  /*0600*/  LEA R18, P1, R16.reuse, UR8, 0x2 ;  /* 0x0000000810127c11 */ /* 0x040fe4000f8210ff */
[----:B------:R-:W-:Y:S02]  /*0610*/  IADD3.X R23, PT, PT, R7, UR11, RZ, P0, !PT ;  /* 0x0000000b07177c10 */ /* 0x000fe400087fe4ff */
[----:B------:R-:W-:Y:S01]  /*0620*/  LEA.HI.X R19, R16, UR9, R19, 0x2, P1 ;  /* 0x0000000910137c11 */ /* 0x000fe200088f1413 */
[----:B--2---:R-:W-:-:S05]  /*0630*/  FADD R25, R14, -R25 ;  /* 0x800000190e197221 */ /* 0x004fca0000000000 */
[----:B------:R1:W-:Y:S04]  /*0640*/  STG.E desc[UR18][R22.64], R25 ;  /* 0x0000001916007986 */ /* 0x0003e8000c101912 */
[----:B0-----:R0:W2:Y:S04]  /*0650*/  LDG.E R27, desc[UR18][R12.64] ;  /* 0x000000120c1b7981 */ /* 0x0010a8000c1e1900 */
        /* <DEDUP_REMOVED lines=8> */
[----:B------:R-:W-:Y:S02]  /*06e0*/  LEA R14, P1, R21, UR8, 0x2 ;  /* 0x00000008150e7c11 */ /* 0x000fe4000f8210ff */
[----:B------:R-:W-:-:S02]  /*06f0*/  IADD3 R20, P0, PT, R17, UR20, RZ ;  /* 0x0000001411147c10 */ /* 0x000fc4000ff1e0ff */
[----:B0-----:R-:W-:Y:S02]  /*0700*/  IADD3 R12, P2, PT, R24, UR8, RZ ;  /* 0x00000008180c7c10 */ /* 0x001fe4000ff5e0ff */
[----:B------:R-:W-:Y:S02]  /*0710*/  LEA.HI.X R15, R21, UR9, R26, 0x2, P1 ;  /* 0x00000009150f7c11 */ /* 0x000fe400088f141a */
[----:B------:R-:W-:Y:S02]  /*0720*/  IADD3.X R21, PT, PT, R7, UR21, RZ, P0, !PT ;  /* 0x0000001507157c10 */ /* 0x000fe400087fe4ff */
[----:B------:R-:W-:Y:S01]  /*0730*/  IADD3.X R13, PT, PT, R16, UR9, RZ, P2, !PT ;  /* 0x00000009100d7c10 */ /* 0x000fe200097fe4ff */
[----:B--2---:R-:W-:-:S05]  /*0740*/  FADD R27, R18, -R27 ;  /* 0x8000001b121b7221 */ /* 0x004fca0000000000 */
[----:B------:R0:W-:Y:S04]  /*0750*/  STG.E desc[UR18][R20.64], R27 ;  /* 0x0000001b14007986 */ /* 0x0001e8000c101912 */
[----:B------:R-:W2:Y:S04]  /*0760*/  LDG.E R14, desc[UR18][R14.64] ;  /* 0x000000120e0e7981 */ /* 0x000ea8000c1e1900 */
[----:B------:R-:W2:Y:S01]  /*0770*/  LDG.E R7, desc[UR18][R12.64] ;  /* 0x000000120c077981 */ /* 0x000ea2000c1e1900 */
[----:B------:R-:W-:-:S04]  /*0780*/  IADD3 R17, P0, PT, R10, UR7, RZ ;  /* 0x000000070a117c10 */ /* 0x000fc8000ff1e0ff */
[----:B------:R-:W-:Y:S02]  /*0790*/  IADD3.X R26, PT, PT, R8, UR17, RZ, P0, !PT ;  /* 0x00000011081a7c10 */ /* 0x000fe400087fe4ff */
[----:B-1----:R-:W-:Y:S02]  /*07a0*/  IADD3 R22, P0, PT, R24, UR10, RZ ;  /* 0x0000000a18167c10 */ /* 0x002fe4000ff1e0ff */
        /* <DEDUP_REMOVED lines=14> */
[----:B------:R-:W-:Y:S02]  /*0890*/  IADD3 R24, P0, PT, R24, UR20, RZ ;  /* 0x0000001418187c10 */ /* 0x000fe4000ff1e0ff */
[----:B------:R-:W-:-:S02]  /*08a0*/  LEA R14, P1, R15, UR8, 0x2 ;  /* 0x000000080f0e7c11 */ /* 0x000fc4000f8210ff */
[----:B0-----:R-:W-:Y:S02]  /*08b0*/  IADD3 R12, P2, PT, R17, UR8, RZ ;  /* 0x00000008110c7c10 */ /* 0x001fe4000ff5e0ff */
[----:B-1----:R-:W-:Y:S02]  /*08c0*/  IADD3.X R25, PT, PT, R16, UR21, RZ, P0, !PT ;  /* 0x0000001510197c10 */ /* 0x002fe400087fe4ff */
        /* <DEDUP_REMOVED lines=23> */
[----:B-1----:R-:W-:Y:S02]  /*0a40*/  IADD3 R20, P0, PT, R17, UR20, RZ ;  /* 0x0000001411147c10 */ /* 0x002fe4000ff1e0ff */
[----:B------:R-:W-:-:S02]  /*0a50*/  LEA R14, P1, R24, UR8, 0x2 ;  /* 0x00000008180e7c11 */ /* 0x000fc4000f8210ff */
[----:B0-----:R-:W-:Y:S02]  /*0a60*/  IADD3 R12, P2, PT, R22, UR8, RZ ;  /* 0x00000008160c7c10 */ /* 0x001fe4000ff5e0ff */
        /* <DEDUP_REMOVED lines=15> */
[----:B0-----:R0:W1:Y:S04]  /*0b60*/  LDG.E R21, desc[UR18][R12.64] ;  /* 0x000000120c157981 */ /* 0x001068000c1e1900 */
[----:B------:R-:W1:Y:S01]  /*0b70*/  LDG.E R18, desc[UR18][R18.64] ;  /* 0x0000001212127981 */ /* 0x000e62000c1e1900 */
        /* <DEDUP_REMOVED lines=10> */
[----:B------:R-:W-:Y:S02]  /*0c20*/  IADD3.X R23, PT, PT, R16, UR21, RZ, P0, !PT ;  /* 0x0000001510177c10 */ /* 0x000fe400087fe4ff */
[----:B------:R-:W-:Y:S02]  /*0c30*/  LEA.HI.X R15, R15, UR9, R20, 0x2, P1 ;  /* 0x000000090f0f7c11 */ /* 0x000fe400088f1414 */
[----:B------:R-:W-:Y:S01]  /*0c40*/  IADD3.X R13, PT, PT, R7, UR9, RZ, P2, !PT ;  /* 0x00000009070d7c10 */ /* 0x000fe200097fe4ff */
[----:B-1----:R-:W-:-:S05]  /*0c50*/  FADD R25, R18, -R21 ;  /* 0x8000001512197221 */ /* 0x002fca0000000000 */
        /* <DEDUP_REMOVED lines=32> */
[C---:B------:R-:W-:Y:S02]  /*0e60*/  LEA R18, P1, R17.reuse, UR8, 0x2 ;  /* 0x0000000811127c11 */ /* 0x040fe4000f8210ff */
[----:B------:R-:W-:Y:S02]  /*0e70*/  IADD3 R24, P0, PT, R22, UR10, RZ ;  /* 0x0000000a16187c10 */ /* 0x000fe4000ff1e0ff */
[----:B------:R-:W-:Y:S02]  /*0e80*/  LEA.HI.X R19, R17, UR9, R26, 0x2, P1 ;  /* 0x0000000911137c11 */ /* 0x000fe400088f141a */
[----:B------:R-:W-:Y:S01]  /*0e90*/  IADD3.X R25, PT, PT, R16, UR11, RZ, P0, !PT ;  /* 0x0000000b10197c10 */ /* 0x000fe200087fe4ff */
        /* <DEDUP_REMOVED lines=20> */
[----:B-1----:R-:W2:Y:S01]  /*0fe0*/  LDG.E R25, desc[UR18][R12.64] ;  /* 0x000000120c197981 */ /* 0x002ea2000c1e1900 */
        /* <DEDUP_REMOVED lines=8> */
[----:B0-----:R-:W3:Y:S04]  /*1070*/  LDG.E R23, desc[UR18][R12.64] ;  /* 0x000000120c177981 */ /* 0x001ee8000c1e1900 */
[----:B------:R-:W3:Y:S01]  /*1080*/  LDG.E R16, desc[UR18][R16.64] ;  /* 0x0000001210107981 */ /* 0x000ee2000c1e1900 */
[----:B------:R-:W-:Y:S01]  /*1090*/  IADD3 R20, P0, PT, R20, UR20, RZ ;  /* 0x0000001414147c10 */ /* 0x000fe2000ff1e0ff */
[----:B------:R-:W-:Y:S01]  /*10a0*/  VIADD R6, R6, 0x8 ;  /* 0x0000000806067836 */ /* 0x000fe20000000000 */
[----:B------:R-:W-:-:S02]  /*10b0*/  ULEA UR4, UR5, UR4, 0x3 ;  /* 0x0000000405047291 */ /* 0x000fc4000f8e18ff */
[----:B------:R-:W-:Y:S01]  /*10c0*/  IADD3.X R21, PT, PT, R7, UR21, RZ, P0, !PT ;  /* 0x0000001507157c10 */ /* 0x000fe200087fe4ff */
[----:B------:R-:W-:Y:S01]  /*10d0*/  ULEA UR6, UR5, UR6, 0x3 ;  /* 0x0000000605067291 */ /* 0x000fe2000f8e18ff */
[----:B------:R-:W-:Y:S01]  /*10e0*/  ISETP.NE.AND P0, PT, R6, RZ, PT ;  /* 0x000000ff0600720c */ /* 0x000fe20003f05270 */
[----:B------:R-:W-:Y:S02]  /*10f0*/  ULEA UR7, UR5, UR7, 0x3 ;  /* 0x0000000705077291 */ /* 0x000fe4000f8e18ff */
[----:B------:R-:W-:Y:S02]  /*1100*/  ULEA UR12, UR5, UR12, 0x3 ;  /* 0x0000000c050c7291 */ /* 0x000fe4000f8e18ff */
[----:B------:R-:W-:Y:S02]  /*1110*/  ULEA UR13, UR5, UR13, 0x3 ;  /* 0x0000000d050d7291 */ /* 0x000fe4000f8e18ff */
[----:B------:R-:W-:Y:S02]  /*1120*/  ULEA UR14, UR5, UR14, 0x3 ;  /* 0x0000000e050e7291 */ /* 0x000fe4000f8e18ff */
[----:B------:R-:W-:-:S02]  /*1130*/  ULEA UR15, UR5, UR15, 0x3 ;  /* 0x0000000f050f7291 */ /* 0x000fc4000f8e18ff */
[----:B------:R-:W-:Y:S01]  /*1140*/  ULEA UR16, UR5, UR16, 0x3 ;  /* 0x0000001005107291 */ /* 0x000fe2000f8e18ff */
[----:B---3--:R-:W-:-:S05]  /*1150*/  FADD R23, R16, -R23 ;  /* 0x8000001710177221 */ /* 0x008fca0000000000 */
[----:B------:R2:W-:Y:S01]  /*1160*/  STG.E desc[UR18][R20.64], R23 ;  /* 0x0000001714007986 */ /* 0x0005e2000c101912 */
[----:B------:R-:W-:Y:S05]  /*1170*/  @P0 BRA `(.L_x_14) ;  /* 0xfffffff000740947 */ /* 0x000fea000383ffff */
[----:B------:R-:W-:-:S07]  /*1180*/  LOP3.LUT R12, R11, 0x7ffffff8, RZ, 0xc0, !PT ;  /* 0x7ffffff80b0c7812 */ /* 0x000fce00078ec0ff */
.L_x_13:
[----:B------:R-:W-:-:S13]  /*1190*/  LOP3.LUT P0, R6, R11, 0x7, RZ, 0xc0, !PT ;  /* 0x000000070b067812 */ /* 0x000fda000780c0ff */
[----:B------:R-:W-:Y:S05]  /*11a0*/  @!P0 EXIT ;  /* 0x000000000000894d */ /* 0x000fea0003800000 */
[----:B------:R-:W-:Y:S02]  /*11b0*/  ISETP.GE.U32.AND P1, PT, R6, 0x4, PT ;  /* 0x000000040600780c */ /* 0x000fe40003f26070 */
[----:B------:R-:W-:-:S04]  /*11c0*/  LOP3.LUT R24, R11, 0x3, RZ, 0xc0, !PT ;  /* 0x000000030b187812 */ /* 0x000fc800078ec0ff */
[----:B------:R-:W-:-:S07]  /*11d0*/  ISETP.NE.AND P0, PT, R24, RZ, PT ;  /* 0x000000ff1800720c */ /* 0x000fce0003f05270 */
[----:B------:R-:W-:Y:S06]  /*11e0*/  @!P1 BRA `(.L_x_15) ;  /* 0x0000000400cc9947 */ /* 0x000fec0003800000 */
[----:B------:R-:W0:Y:S01]  /*11f0*/  LDCU.128 UR8, c[0x0][0x380] ;  /* 0x00007000ff0877ac */ /* 0x000e220008000c00 */
[----:B--2---:R-:W-:Y:S01]  /*1200*/  IMAD R25, R12, UR5, RZ ;  /* 0x000000050c197c24 */ /* 0x004fe2000f8e02ff */
[----:B------:R-:W1:Y:S04]  /*1210*/  LDCU.64 UR6, c[0x0][0x390] ;  /* 0x00007200ff0677ac */ /* 0x000e680008000a00 */
[----:B------:R-:W-:Y:S02]  /*1220*/  SHF.R.S32.HI R15, RZ, 0x1f, R25 ;  /* 0x0000001fff0f7819 */ /* 0x000fe40000011419 */
[C---:B------:R-:W-:Y:S02]  /*1230*/  IADD3 R7, P2, PT, R25.reuse, R2, RZ ;  /* 0x0000000219077210 */ /* 0x040fe40007f5e0ff */
[----:B------:R-:W-:-:S03]  /*1240*/  IADD3 R13, P1, PT, R25, R4, RZ ;  /* 0x00000004190d7210 */ /* 0x000fc60007f3e0ff */
[----:B------:R-:W-:Y:S02]  /*1250*/  IMAD.X R14, R15, 0x1, R9, P2 ;  /* 0x000000010f0e7824 */ /* 0x000fe400010e0609 */
[----:B------:R-:W-:Y:S02]  /*1260*/  IMAD.SHL.U32 R6, R7, 0x4, RZ ;  /* 0x0000000407067824 */ /* 0x000fe400078e00ff */
[----:B------:R-:W-:Y:S01]  /*1270*/  IMAD.X R18, R15, 0x1, R0, P1 ;  /* 0x000000010f127824 */ /* 0x000fe200008e0600 */
[----:B0-----:R-:W-:Y:S02]  /*1280*/  LEA R20, P1, R13, UR8, 0x2 ;  /* 0x000000080d147c11 */ /* 0x001fe4000f8210ff */
[----:B------:R-:W-:Y:S02]  /*1290*/  SHF.L.U64.HI R7, R7, 0x2, R14 ;  /* 0x0000000207077819 */ /* 0x000fe4000001020e */
[----:B------:R-:W-:Y:S02]  /*12a0*/  IADD3 R16, P2, PT, R6, UR8, RZ ;  /* 0x0000000806107c10 */ /* 0x000fe4000ff5e0ff */
[----:B------:R-:W-:-:S02]  /*12b0*/  LEA.HI.X R21, R13, UR9, R18, 0x2, P1 ;  /* 0x000000090d157c11 */ /* 0x000fc400088f1412 */
[----:B------:R-:W-:-:S03]  /*12c0*/  IADD3.X R17, PT, PT, R7, UR9, RZ, P2, !PT ;  /* 0x0000000907117c10 */ /* 0x000fc600097fe4ff */
[----:B------:R-:W2:Y:S04]  /*12d0*/  LDG.E R20, desc[UR18][R20.64] ;  /* 0x0000001214147981 */ /* 0x000ea8000c1e1900 */
[----:B------:R-:W2:Y:S01]  /*12e0*/  LDG.E R13, desc[UR18][R16.64] ;  /* 0x00000012100d7981 */ /* 0x000ea2000c1e1900 */
[----:B------:R-:W-:-:S04]  /*12f0*/  IADD3 R19, P1, PT, R25, R10, RZ ;  /* 0x0000000a19137210 */ /* 0x000fc80007f3e0ff */
[----:B------:R-:W-:Y:S01]  /*1300*/  LEA R18, P2, R19, UR8, 0x2 ;  /* 0x0000000813127c11 */ /* 0x000fe2000f8410ff */
[----:B------:R-:W-:Y:S01]  /*1310*/  IMAD.X R22, R15, 0x1, R8, P1 ;  /* 0x000000010f167824 */ /* 0x000fe200008e0608 */
[----:B------:R-:W-:-:S04]  /*1320*/  IADD3 R14, P1, PT, R6, UR10, RZ ;  /* 0x0000000a060e7c10 */ /* 0x000fc8000ff3e0ff */
[----:B------:R-:W-:Y:S02]  /*1330*/  IADD3.X R15, PT, PT, R7, UR11, RZ, P1, !PT ;  /* 0x0000000b070f7c10 */ /* 0x000fe40008ffe4ff */
[----:B------:R-:W-:Y:S01]  /*1340*/  LEA.HI.X R19, R19, UR9, R22, 0x2, P2 ;  /* 0x0000000913137c11 */ /* 0x000fe200090f1416 */
[----:B------:R-:W-:Y:S02]  /*1350*/  VIADD R25, R25, UR5 ;  /* 0x0000000519197c36 */ /* 0x000fe40008000000 */
[----:B--2---:R-:W-:-:S05]  /*1360*/  FADD R27, R20, -R13 ;  /* 0x8000000d141b7221 */ /* 0x004fca0000000000 */
[----:B------:R1:W-:Y:S04]  /*1370*/  STG.E desc[UR18][R14.64], R27 ;  /* 0x0000001b0e007986 */ /* 0x0003e8000c101912 */
[----:B------:R0:W2:Y:S04]  /*1380*/  LDG.E R23, desc[UR18][R16.64] ;  /* 0x0000001210177981 */ /* 0x0000a8000c1e1900 */
[----:B------:R-:W2:Y:S01]  /*1390*/  LDG.E R18, desc[UR18][R18.64] ;  /* 0x0000001212127981 */ /* 0x000ea2000c1e1900 */
[----:B------:R-:W-:Y:S02]  /*13a0*/  SHF.R.S32.HI R21, RZ, 0x1f, R25 ;  /* 0x0000001fff157819 */ /* 0x000fe40000011419 */
[----:B------:R-:W-:-:S02]  /*13b0*/  IADD3 R22, P1, PT, R25, R2, RZ ;  /* 0x0000000219167210 */ /* 0x000fc40007f3e0ff */
[----:B------:R-:W-:-:S03]  /*13c0*/  IADD3 R20, P2, PT, R25, R4, RZ ;  /* 0x0000000419147210 */ /* 0x000fc60007f5e0ff */
[C---:B------:R-:W-:Y:S01]  /*13d0*/  IMAD.X R13, R21.reuse, 0x1, R9, P1 ;  /* 0x00000001150d7824 */ /* 0x040fe200008e0609 */
[----:B-1----:R-:W-:Y:S01]  /*13e0*/  IADD3 R14, P1, PT, R6, UR6, RZ ;  /* 0x00000006060e7c10 */ /* 0x002fe2000ff3e0ff */
[----:B0-----:R-:W-:Y:S01]  /*13f0*/  IMAD.X R17, R21, 0x1, R0, P2 ;  /* 0x0000000115117824 */ /* 0x001fe200010e0600 */
[----:B------:R-:W-:Y:S02]  /*1400*/  LEA R16, P2, R20, UR8, 0x2 ;  /* 0x0000000814107c11 */ /* 0x000fe4000f8410ff */
[C---:B------:R-:W-:Y:S01]  /*1410*/  SHF.L.U64.HI R13, R22.reuse, 0x2, R13 ;  /* 0x00000002160d7819 */ /* 0x040fe2000001020d */
[----:B------:R-:W-:Y:S01]  /*1420*/  IMAD.SHL.U32 R22, R22, 0x4, RZ ;  /* 0x0000000416167824 */ /* 0x000fe200078e00ff */
[----:B------:R-:W-:Y:S02]  /*1430*/  IADD3.X R15, PT, PT, R7, UR7, RZ, P1, !PT ;  /* 0x00000007070f7c10 */ /* 0x000fe40008ffe4ff */
[----:B------:R-:W-:Y:S02]  /*1440*/  LEA.HI.X R17, R20, UR9, R17, 0x2, P2 ;  /* 0x0000000914117c11 */ /* 0x000fe400090f1411 */
[----:B------:R-:W-:-:S04]  /*1450*/  IADD3 R6, P3, PT, R22, UR8, RZ ;  /* 0x0000000816067c10 */ /* 0x000fc8000ff7e0ff */
[----:B------:R-:W-:Y:S01]  /*1460*/  IADD3.X R7, PT, PT, R13, UR9, RZ, P3, !PT ;  /* 0x000000090d077c10 */ /* 0x000fe20009ffe4ff */
[----:B--2---:R-:W-:-:S05]  /*1470*/  FADD R23, R18, -R23 ;  /* 0x8000001712177221 */ /* 0x004fca0000000000 */
[----:B------:R0:W-:Y:S04]  /*1480*/  STG.E desc[UR18][R14.64], R23 ;  /* 0x000000170e007986 */ /* 0x0001e8000c101912 */
[----:B------:R-:W2:Y:S04]  /*1490*/  LDG.E R16, desc[UR18][R16.64] ;  /* 0x0000001210107981 */ /* 0x000ea8000c1e1900 */
[----:B------:R-:W2:Y:S01]  /*14a0*/  LDG.E R27, desc[UR18][R6.64] ;  /* 0x00000012061b7981 */ /* 0x000ea2000c1e1900 */
[----:B------:R-:W-:-:S04]  /*14b0*/  IADD3 R19, P1, PT, R25, R10, RZ ;  /* 0x0000000a19137210 */ /* 0x000fc80007f3e0ff */
[----:B------:R-:W-:Y:S01]  /*14c0*/  LEA R20, P2, R19, UR8, 0x2 ;  /* 0x0000000813147c11 */ /* 0x000fe2000f8410ff */
[----:B------:R-:W-:Y:S01]  /*14d0*/  IMAD.X R26, R21, 0x1, R8, P1 ;  /* 0x00000001151a7824 */ /* 0x000fe200008e0608 */
[----:B------:R-:W-:-:S04]  /*14e0*/  IADD3 R18, P1, PT, R22, UR10, RZ ;  /* 0x0000000a16127c10 */ /* 0x000fc8000ff3e0ff */
[----:B------:R-:W-:Y:S02]  /*14f0*/  LEA.HI.X R21, R19, UR9, R26, 0x2, P2 ;  /* 0x0000000913157c11 */ /* 0x000fe400090f141a */
[----:B------:R-:W-:Y:S01]  /*1500*/  IADD3.X R19, PT, PT, R13, UR11, RZ, P1, !PT ;  /* 0x0000000b0d137c10 */ /* 0x000fe20008ffe4ff */
[----:B------:R-:W-:Y:S02]  /*1510*/  VIADD R25, R25, UR5 ;  /* 0x0000000519197c36 */ /* 0x000fe40008000000 */
[----:B--2---:R-:W-:-:S05]  /*1520*/  FADD R27, R16, -R27 ;  /* 0x8000001b101b7221 */ /* 0x004fca0000000000 */
[----:B------:R1:W-:Y:S04]  /*1530*/  STG.E desc[UR18][R18.64], R27 ;  /* 0x0000001b12007986 */ /* 0x0003e8000c101912 */
[----:B------:R2:W3:Y:S04]  /*1540*/  LDG.E R26, desc[UR18][R6.64] ;  /* 0x00000012061a7981 */ /* 0x0004e8000c1e1900 */
[----:B------:R-:W3:Y:S01]  /*1550*/  LDG.E R21, desc[UR18][R20.64] ;  /* 0x0000001214157981 */ /* 0x000ee2000c1e1900 */
[----:B0-----:R-:W-:Y:S02]  /*1560*/  SHF.R.S32.HI R23, RZ, 0x1f, R25 ;  /* 0x0000001fff177819 */ /* 0x001fe40000011419 */
[----:B------:R-:W-:-:S02]  /*1570*/  IADD3 R15, P1, PT, R25, R2, RZ ;  /* 0x00000002190f7210 */ /* 0x000fc40007f3e0ff */
[----:B------:R-:W-:-:S03]  /*1580*/  IADD3 R28, P2, PT, R25, R4, RZ ;  /* 0x00000004191c7210 */ /* 0x000fc60007f5e0ff */
[C---:B------:R-:W-:Y:S01]  /*1590*/  IMAD.X R14, R23.reuse, 0x1, R9, P1 ;  /* 0x00000001170e7824 */ /* 0x040fe200008e0609 */
[----:B------:R-:W-:Y:S01]  /*15a0*/  IADD3 R16, P1, PT, R22, UR6, RZ ;  /* 0x0000000616107c10 */ /* 0x000fe2000ff3e0ff */
[----:B-1----:R-:W-:Y:S01]  /*15b0*/  IMAD.X R19, R23, 0x1, R0, P2 ;  /* 0x0000000117137824 */ /* 0x002fe200010e0600 */
[C---:B------:R-:W-:Y:S02]  /*15c0*/  LEA R18, P2, R28.reuse, UR8, 0x2 ;  /* 0x000000081c127c11 */ /* 0x040fe4000f8410ff */
[C---:B------:R-:W-:Y:S01]  /*15d0*/  SHF.L.U64.HI R14, R15.reuse, 0x2, R14 ;  /* 0x000000020f0e7819 */ /* 0x040fe2000001020e */
[----:B------:R-:W-:Y:S01]  /*15e0*/  IMAD.SHL.U32 R15, R15, 0x4, RZ ;  /* 0x000000040f0f7824 */ /* 0x000fe200078e00ff */
[----:B------:R-:W-:Y:S02]  /*15f0*/  IADD3.X R17, PT, PT, R13, UR7, RZ, P1, !PT ;  /* 0x000000070d117c10 */ /* 0x000fe40008ffe4ff */
[----:B------:R-:W-:Y:S02]  /*1600*/  LEA.HI.X R19, R28, UR9, R19, 0x2, P2 ;  /* 0x000000091c137c11 */ /* 0x000fe400090f1413 */
[----:B--2---:R-:W-:-:S04]  /*1610*/  IADD3 R6, P3, PT, R15, UR8, RZ ;  /* 0x000000080f067c10 */ /* 0x004fc8000ff7e0ff */
[----:B------:R-:W-:Y:S01]  /*1620*/  IADD3.X R7, PT, PT, R14, UR9, RZ, P3, !PT ;  /* 0x000000090e077c10 */ /* 0x000fe20009ffe4ff */
[----:B---3--:R-:W-:-:S05]  /*1630*/  FADD R13, R21, -R26 ;  /* 0x8000001a150d7221 */ /* 0x008fca0000000000 */
        /* <DEDUP_REMOVED lines=14> */
[----:B------:R-:W-:Y:S02]  /*1720*/  SHF.R.S32.HI R27, RZ, 0x1f, R29 ;  /* 0x0000001fff1b7819 */ /* 0x000fe4000001141d */
[----:B------:R-:W-:-:S02]  /*1730*/  IADD3 R25, P1, PT, R29, R2, RZ ;  /* 0x000000021d197210 */ /* 0x000fc40007f3e0ff */
[----:B------:R-:W-:-:S03]  /*1740*/  IADD3 R19, P2, PT, R29, R4, RZ ;  /* 0x000000041d137210 */ /* 0x000fc60007f5e0ff */
[C---:B0-----:R-:W-:Y:S02]  /*1750*/  IMAD.X R16, R27.reuse, 0x1, R9, P1 ;  /* 0x000000011b107824 */ /* 0x041fe400008e0609 */
[----:B-1----:R-:W-:Y:S01]  /*1760*/  IMAD.X R22, R27, 0x1, R0, P2 ;  /* 0x000000011b167824 */ /* 0x002fe200010e0600 */
[----:B------:R-:W-:Y:S02]  /*1770*/  LEA R18, P2, R19, UR8, 0x2 ;  /* 0x0000000813127c11 */ /* 0x000fe4000f8410ff */
[C---:B------:R-:W-:Y:S01]  /*1780*/  SHF.L.U64.HI R13, R25.reuse, 0x2, R16 ;  /* 0x00000002190d7819 */ /* 0x040fe20000010210 */
[----:B------:R-:W-:Y:S01]  /*1790*/  IMAD.SHL.U32 R25, R25, 0x4, RZ ;  /* 0x0000000419197824 */ /* 0x000fe200078e00ff */
[----:B------:R-:W-:Y:S02]  /*17a0*/  IADD3 R16, P1, PT, R15, UR6, RZ ;  /* 0x000000060f107c10 */ /* 0x000fe4000ff3e0ff */
[----:B------:R-:W-:Y:S02]  /*17b0*/  LEA.HI.X R19, R19, UR9, R22, 0x2, P2 ;  /* 0x0000000913137c11 */ /* 0x000fe400090f1416 */
[----:B--2---:R-:W-:-:S02]  /*17c0*/  IADD3 R6, P3, PT, R25, UR8, RZ ;  /* 0x0000000819067c10 */ /* 0x004fc4000ff7e0ff */
[----:B------:R-:W-:Y:S02]  /*17d0*/  IADD3.X R17, PT, PT, R14, UR7, RZ, P1, !PT ;  /* 0x000000070e117c10 */ /* 0x000fe40008ffe4ff */
        /* <DEDUP_REMOVED lines=11> */
[----:B--2---:R-:W-:-:S05]  /*1890*/  FADD R27, R18, -R22 ;  /* 0x80000016121b7221 */ /* 0x004fca0000000000 */
[----:B------:R1:W-:Y:S04]  /*18a0*/  STG.E desc[UR18][R20.64], R27 ;  /* 0x0000001b14007986 */ /* 0x0003e8000c101912 */
[----:B0-----:R-:W2:Y:S04]  /*18b0*/  LDG.E R23, desc[UR18][R6.64] ;  /* 0x0000001206177981 */ /* 0x001ea8000c1e1900 */
[----:B------:R-:W2:Y:S01]  /*18c0*/  LDG.E R14, desc[UR18][R14.64] ;  /* 0x000000120e0e7981 */ /* 0x000ea2000c1e1900 */
[----:B------:R-:W-:Y:S01]  /*18d0*/  IADD3 R16, P1, PT, R25, UR6, RZ ;  /* 0x0000000619107c10 */ /* 0x000fe2000ff3e0ff */
[----:B------:R-:W-:-:S03]  /*18e0*/  VIADD R12, R12, 0x4 ;  /* 0x000000040c0c7836 */ /* 0x000fc60000000000 */
[----:B------:R-:W-:Y:S01]  /*18f0*/  IADD3.X R17, PT, PT, R13, UR7, RZ, P1, !PT ;  /* 0x000000070d117c10 */ /* 0x000fe20008ffe4ff */
[----:B--2---:R-:W-:-:S05]  /*1900*/  FADD R23, R14, -R23 ;  /* 0x800000170e177221 */ /* 0x004fca0000000000 */
[----:B------:R1:W-:Y:S03]  /*1910*/  STG.E desc[UR18][R16.64], R23 ;  /* 0x0000001710007986 */ /* 0x0003e6000c101912 */
.L_x_15:
[----:B------:R-:W-:Y:S05]  /*1920*/  @!P0 EXIT ;  /* 0x000000000000894d */ /* 0x000fea0003800000 */
[----:B------:R-:W-:Y:S02]  /*1930*/  ISETP.NE.AND P1, PT, R24, 0x1, PT ;  /* 0x000000011800780c */ /* 0x000fe40003f25270 */
[----:B------:R-:W-:-:S04]  /*1940*/  LOP3.LUT R11, R11, 0x1, RZ, 0xc0, !PT ;  /* 0x000000010b0b7812 */ /* 0x000fc800078ec0ff */
[----:B------:R-:W-:-:S07]  /*1950*/  ISETP.NE.U32.AND P0, PT, R11, 0x1, PT ;  /* 0x000000010b00780c */ /* 0x000fce0003f05070 */
[----:B------:R-:W-:Y:S06]  /*1960*/  @!P1 BRA `(.L_x_16) ;  /* 0x0000000000ec9947 */ /* 0x000fec0003800000 */
[----:B------:R-:W2:Y:S01]  /*1970*/  LDCU.128 UR8, c[0x0][0x380] ;  /* 0x00007000ff0877ac */ /* 0x000ea20008000c00 */
[----:B------:R-:W-:Y:S01]  /*1980*/  IMAD R11, R12, UR5, RZ ;  /* 0x000000050c0b7c24 */ /* 0x000fe2000f8e02ff */
[----:B------:R-:W0:Y:S04]  /*1990*/  LDCU.64 UR6, c[0x0][0x390] ;  /* 0x00007200ff0677ac */ /* 0x000e280008000a00 */
[----:B------:R-:W-:Y:S02]  /*19a0*/  SHF.R.S32.HI R15, RZ, 0x1f, R11 ;  /* 0x0000001fff0f7819 */ /* 0x000fe4000001140b */
[C---:B------:R-:W-:Y:S02]  /*19b0*/  IADD3 R7, P2, PT, R11.reuse, R2, RZ ;  /* 0x000000020b077210 */ /* 0x040fe40007f5e0ff */
[----:B------:R-:W-:-:S03]  /*19c0*/  IADD3 R13, P1, PT, R11, R4, RZ ;  /* 0x000000040b0d7210 */ /* 0x000fc60007f3e0ff */
[----:B-1----:R-:W-:Y:S02]  /*19d0*/  IMAD.X R16, R15, 0x1, R9, P2 ;  /* 0x000000010f107824 */ /* 0x002fe400010e0609 */
[----:B------:R-:W-:Y:S02]  /*19e0*/  IMAD.SHL.U32 R6, R7, 0x4, RZ ;  /* 0x0000000407067824 */ /* 0x000fe400078e00ff */
[----:B------:R-:W-:Y:S01]  /*19f0*/  IMAD.X R14, R15, 0x1, R0, P1 ;  /* 0x000000010f0e7824 */ /* 0x000fe200008e0600 */
[----:B------:R-:W-:Y:S02]  /*1a00*/  SHF.L.U64.HI R7, R7, 0x2, R16 ;  /* 0x0000000207077819 */ /* 0x000fe40000010210 */
[C---:B--2---:R-:W-:Y:S02]  /*1a10*/  LEA R20, P1, R13.reuse, UR8, 0x2 ;  /* 0x000000080d147c11 */ /* 0x044fe4000f8210ff */
        /* <DEDUP_REMOVED lines=20> */
[----:B0-----:R-:W-:Y:S01]  /*1b60*/  IADD3 R14, P1, PT, R6, UR6, RZ ;  /* 0x00000006060e7c10 */ /* 0x001fe2000ff3e0ff */
[----:B-1----:R-:W-:Y:S01]  /*1b70*/  IMAD.X R17, R21, 0x1, R0, P2 ;  /* 0x0000000115117824 */ /* 0x002fe200010e0600 */
[C---:B------:R-:W-:Y:S02]  /*1b80*/  LEA R16, P2, R20.reuse, UR8, 0x2 ;  /* 0x0000000814107c11 */ /* 0x040fe4000f8410ff */
        /* <DEDUP_REMOVED lines=18> */
[----:B------:R-:W2:Y:S04]  /*1cb0*/  LDG.E R23, desc[UR18][R6.64] ;  /* 0x0000001206177981 */ /* 0x000ea8000c1e1900 */
[----:B------:R-:W2:Y:S01]  /*1cc0*/  LDG.E R18, desc[UR18][R18.64] ;  /* 0x0000001212127981 */ /* 0x000ea2000c1e1900 */
[----:B0-----:R-:W-:Y:S01]  /*1cd0*/  IADD3 R14, P1, PT, R13, UR6, RZ ;  /* 0x000000060d0e7c10 */ /* 0x001fe2000ff3e0ff */
[----:B------:R-:W-:-:S03]  /*1ce0*/  VIADD R12, R12, 0x2 ;  /* 0x000000020c0c7836 */ /* 0x000fc60000000000 */
[----:B------:R-:W-:Y:S01]  /*1cf0*/  IADD3.X R15, PT, PT, R11, UR7, RZ, P1, !PT ;  /* 0x000000070b0f7c10 */ /* 0x000fe20008ffe4ff */
[----:B--2---:R-:W-:-:S05]  /*1d00*/  FADD R23, R18, -R23 ;  /* 0x8000001712177221 */ /* 0x004fca0000000000 */
[----:B------:R3:W-:Y:S03]  /*1d10*/  STG.E desc[UR18][R14.64], R23 ;  /* 0x000000170e007986 */ /* 0x0007e6000c101912 */
.L_x_16:
[----:B------:R-:W-:Y:S05]  /*1d20*/  @P0 EXIT ;  /* 0x000000000000094d */ /* 0x000fea0003800000 */
[----:B------:R-:W0:Y:S01]  /*1d30*/  LDCU.128 UR8, c[0x0][0x380] ;  /* 0x00007000ff0877ac */ /* 0x000e220008000c00 */
[----:B------:R-:W-:Y:S01]  /*1d40*/  IMAD R7, R12, UR5, RZ ;  /* 0x000000050c077c24 */ /* 0x000fe2000f8e02ff */
[----:B------:R-:W4:Y:S04]  /*1d50*/  LDCU.64 UR4, c[0x0][0x390] ;  /* 0x00007200ff0477ac */ /* 0x000f280008000a00 */
[C---:B------:R-:W-:Y:S02]  /*1d60*/  IADD3 R2, P1, PT, R7.reuse, R2, RZ ;  /* 0x0000000207027210 */ /* 0x040fe40007f3e0ff */
[----:B------:R-:W-:Y:S02]  /*1d70*/  SHF.R.S32.HI R13, RZ, 0x1f, R7 ;  /* 0x0000001fff0d7819 */ /* 0x000fe40000011407 */
[----:B------:R-:W-:Y:S01]  /*1d80*/  IADD3 R5, P0, PT, R7, R4, RZ ;  /* 0x0000000407057210 */ /* 0x000fe20007f1e0ff */
[----:B------:R-:W-:-:S02]  /*1d90*/  IMAD.SHL.U32 R12, R2, 0x4, RZ ;  /* 0x00000004020c7824 */ /* 0x000fc400078e00ff */
[C---:B------:R-:W-:Y:S02]  /*1da0*/  IMAD.X R9, R13.reuse, 0x1, R9, P1 ;  /* 0x000000010d097824 */ /* 0x040fe400008e0609 */
[----:B------:R-:W-:-:S03]  /*1db0*/  IMAD.X R0, R13, 0x1, R0, P0 ;  /* 0x000000010d007824 */ /* 0x000fc600000e0600 */
[----:B---3--:R-:W-:Y:S02]  /*1dc0*/  SHF.L.U64.HI R14, R2, 0x2, R9 ;  /* 0x00000002020e7819 */ /* 0x008fe40000010209 */
[C---:B0-----:R-:W-:Y:S02]  /*1dd0*/  LEA R4, P0, R5.reuse, UR8, 0x2 ;  /* 0x0000000805047c11 */ /* 0x041fe4000f8010ff */
[----:B------:R-:W-:Y:S02]  /*1de0*/  IADD3 R2, P1, PT, R12, UR8, RZ ;  /* 0x000000080c027c10 */ /* 0x000fe4000ff3e0ff */
[----:B------:R-:W-:Y:S02]  /*1df0*/  LEA.HI.X R5, R5, UR9, R0, 0x2, P0 ;  /* 0x0000000905057c11 */ /* 0x000fe400080f1400 */
[----:B------:R-:W-:-:S03]  /*1e00*/  IADD3.X R3, PT, PT, R14, UR9, RZ, P1, !PT ;  /* 0x000000090e037c10 */ /* 0x000fc60008ffe4ff */
[----:B------:R-:W3:Y:S04]  /*1e10*/  LDG.E R4, desc[UR18][R4.64] ;  /* 0x0000001204047981 */ /* 0x000ee8000c1e1900 */
[----:B------:R-:W3:Y:S01]  /*1e20*/  LDG.E R11, desc[UR18][R2.64] ;  /* 0x00000012020b7981 */ /* 0x000ee2000c1e1900 */
[----:B------:R-:W-:-:S05]  /*1e30*/  IADD3 R7, P0, PT, R7, R10, RZ ;  /* 0x0000000a07077210 */ /* 0x000fca0007f1e0ff */
[----:B------:R-:W-:Y:S01]  /*1e40*/  IMAD.X R0, R13, 0x1, R8, P0 ;  /* 0x000000010d007824 */ /* 0x000fe200000e0608 */
[C---:B------:R-:W-:Y:S02]  /*1e50*/  LEA R8, P1, R7.reuse, UR8, 0x2 ;  /* 0x0000000807087c11 */ /* 0x040fe4000f8210ff */
[----:B------:R-:W-:Y:S02]  /*1e60*/  IADD3 R6, P0, PT, R12, UR10, RZ ;  /* 0x0000000a0c067c10 */ /* 0x000fe4000ff1e0ff */
[----:B------:R-:W-:Y:S02]  /*1e70*/  LEA.HI.X R9, R7, UR9, R0, 0x2, P1 ;  /* 0x0000000907097c11 */ /* 0x000fe400088f1400 */
[----:B------:R-:W-:Y:S01]  /*1e80*/  IADD3.X R7, PT, PT, R14, UR11, RZ, P0, !PT ;  /* 0x0000000b0e077c10 */ /* 0x000fe200087fe4ff */
[----:B---3--:R-:W-:-:S05]  /*1e90*/  FADD R11, R4, -R11 ;  /* 0x8000000b040b7221 */ /* 0x008fca0000000000 */
[----:B------:R-:W-:Y:S04]  /*1ea0*/  STG.E desc[UR18][R6.64], R11 ;  /* 0x0000000b06007986 */ /* 0x000fe8000c101912 */
[----:B------:R-:W3:Y:S04]  /*1eb0*/  LDG.E R13, desc[UR18][R2.64] ;  /* 0x00000012020d7981 */ /* 0x000ee8000c1e1900 */
[----:B------:R-:W3:Y:S01]  /*1ec0*/  LDG.E R8, desc[UR18][R8.64] ;  /* 0x0000001208087981 */ /* 0x000ee2000c1e1900 */
[----:B----4-:R-:W-:-:S04]  /*1ed0*/  IADD3 R4, P0, PT, R12, UR4, RZ ;  /* 0x000000040c047c10 */ /* 0x010fc8000ff1e0ff */
[----:B------:R-:W-:Y:S01]  /*1ee0*/  IADD3.X R5, PT, PT, R14, UR5, RZ, P0, !PT ;  /* 0x000000050e057c10 */ /* 0x000fe200087fe4ff */
[----:B---3--:R-:W-:-:S05]  /*1ef0*/  FADD R13, R8, -R13 ;  /* 0x8000000d080d7221 */ /* 0x008fca0000000000 */
[----:B------:R-:W-:Y:S01]  /*1f00*/  STG.E desc[UR18][R4.64], R13 ;  /* 0x0000000d04007986 */ /* 0x000fe2000c101912 */
[----:B------:R-:W-:Y:S05]  /*1f10*/  EXIT ;  /* 0x000000000000794d */ /* 0x000fea0003800000 */
.L_x_17:
        /* <DEDUP_REMOVED lines=14> */
.L_x_20:


//--------------------- .nv.shared.reserved.0     --------------------------
	.section	.nv.shared.reserved.0,"aw",@nobits
	.weak		__nv_reservedSMEM_offset_0_alias
	.size		__nv_reservedSMEM_offset_0_alias, 0, 64
	.other		__nv_reservedSMEM_offset_0_alias,@"STO_CUDA_RESERVED_SHARED STV_DEFAULT"
__nv_reservedSMEM_offset_0_alias:
	.zero		0
	.zero		64


//--------------------- .nv.constant0._Z14convolutionGPUPfS_S_iiii --------------------------
	.section	.nv.constant0._Z14convolutionGPUPfS_S_iiii,"a",@progbits
	.sectionflags	@""
	.align	4
.nv.constant0._Z14convolutionGPUPfS_S_iiii:
	.zero		936


//--------------------- .nv.constant0._Z10divergencePfS_S_iii --------------------------
	.section	.nv.constant0._Z10divergencePfS_S_iii,"a",@progbits
	.sectionflags	@""
	.align	4
.nv.constant0._Z10divergencePfS_S_iii:
	.zero		932


//--------------------- .nv.constant0._Z8gradientPfS_S_iii --------------------------
	.section	.nv.constant0._Z8gradientPfS_S_iii,"a",@progbits
	.sectionflags	@""
	.align	4
.nv.constant0._Z8gradientPfS_S_iii:
	.zero		932


//--------------------- SYMBOLS --------------------------

	.type		.nv.reservedSmem.offset0,@object
	.size		.nv.reservedSmem.offset0,0x4
